//
// Generated by NVIDIA NVVM Compiler
//
// Compiler Build ID: CL-36424714
// Cuda compilation tools, release 13.0, V13.0.88
// Based on NVVM 20.0.0
//

.version 9.0
.target sm_100
.address_size 64

	// .globl	_Z9rabinKarpPciS_iiii
.extern .func  (.param .b32 func_retval0) vprintf
(
	.param .b64 vprintf_param_0,
	.param .b64 vprintf_param_1
)
;
.global .align 1 .b8 $str[28] = {90, 110, 97, 108, 101, 122, 105, 111, 110, 111, 32, 111, 100, 32, 105, 110, 100, 101, 107, 115, 117, 58, 32, 37, 100, 32, 10};

.visible .entry _Z9rabinKarpPciS_iiii(
	.param .u64 .ptr .align 1 _Z9rabinKarpPciS_iiii_param_0,
	.param .u32 _Z9rabinKarpPciS_iiii_param_1,
	.param .u64 .ptr .align 1 _Z9rabinKarpPciS_iiii_param_2,
	.param .u32 _Z9rabinKarpPciS_iiii_param_3,
	.param .u32 _Z9rabinKarpPciS_iiii_param_4,
	.param .u32 _Z9rabinKarpPciS_iiii_param_5,
	.param .u32 _Z9rabinKarpPciS_iiii_param_6
)
{
	.local .align 8 .b8 	__local_depot0[8];
	.reg .b64 	%SP;
	.reg .b64 	%SPL;
	.reg .pred 	%p<131>;
	.reg .b16 	%rs<243>;
	.reg .b32 	%r<422>;
	.reg .b32 	%f<88>;
	.reg .b64 	%rd<106>;

	mov.u64 	%SPL, __local_depot0;
	cvta.local.u64 	%SP, %SPL;
	ld.param.u64 	%rd25, [_Z9rabinKarpPciS_iiii_param_0];
	ld.param.u32 	%r83, [_Z9rabinKarpPciS_iiii_param_1];
	ld.param.u64 	%rd26, [_Z9rabinKarpPciS_iiii_param_2];
	ld.param.u32 	%r84, [_Z9rabinKarpPciS_iiii_param_3];
	ld.param.u32 	%r85, [_Z9rabinKarpPciS_iiii_param_4];
	ld.param.u32 	%r3, [_Z9rabinKarpPciS_iiii_param_5];
	ld.param.u32 	%r87, [_Z9rabinKarpPciS_iiii_param_6];
	cvta.to.global.u64 	%rd1, %rd26;
	cvta.to.global.u64 	%rd2, %rd25;
	add.u64 	%rd27, %SP, 0;
	add.u64 	%rd3, %SPL, 0;
	mov.u32 	%r88, %tid.x;
	mov.u32 	%r89, %ctaid.x;
	mov.u32 	%r90, %ntid.x;
	mad.lo.s32 	%r1, %r89, %r90, %r88;
	setp.eq.s32 	%p1, %r1, 0;
	mov.b64 	%rd5, 0;
	@%p1 bra 	$L__BB0_2;
	cvt.u64.u32 	%rd28, %r1;
	cvt.s64.s32 	%rd29, %r87;
	cvt.s64.s32 	%rd30, %r84;
	mul.lo.s64 	%rd31, %rd30, %rd28;
	mad.lo.s64 	%rd5, %rd31, %rd29, -1;
	add.s32 	%r91, %r84, %r3;
	add.s32 	%r3, %r91, -1;
$L__BB0_2:
	sub.s32 	%r92, %r83, %r84;
	cvt.s64.s32 	%rd32, %r92;
	setp.gt.s64 	%p2, %rd5, %rd32;
	@%p2 bra 	$L__BB0_103;
	sub.s32 	%r4, %r3, %r84;
	add.s64 	%rd6, %rd2, %rd5;
	setp.lt.s32 	%p3, %r84, 1;
	mov.b32 	%r398, 0;
	@%p3 bra 	$L__BB0_26;
	mov.b32 	%r392, 0;
	mov.u32 	%r391, %r84;
	mov.u32 	%r393, %r392;
$L__BB0_5:
	add.s32 	%r8, %r391, -1;
	cvt.u64.u32 	%rd33, %r393;
	add.s64 	%rd7, %rd6, %rd33;
	ld.global.u8 	%rs1, [%rd7];
	setp.eq.s16 	%p4, %rs1, 0;
	mov.b16 	%rs237, 0;
	@%p4 bra 	$L__BB0_8;
	add.s16 	%rs23, %rs1, -65;
	and.b16  	%rs24, %rs23, 255;
	setp.gt.u16 	%p5, %rs24, 25;
	mov.u16 	%rs237, %rs1;
	@%p5 bra 	$L__BB0_8;
	add.s16 	%rs237, %rs1, 32;
	st.global.u8 	[%rd7], %rs237;
$L__BB0_8:
	setp.eq.s32 	%p6, %r8, 0;
	mov.b32 	%r397, 1;
	@%p6 bra 	$L__BB0_24;
	setp.lt.s32 	%p7, %r391, 3;
	mov.f32 	%f83, 0f43800000;
	@%p7 bra 	$L__BB0_23;
	mov.f32 	%f83, 0f43800000;
	mov.b32 	%r394, 1;
$L__BB0_11:
	mul.f32 	%f2, %f83, 0f43800000;
	abs.f32 	%f82, %f2;
	setp.lt.f32 	%p8, %f82, 0f42CA0000;
	@%p8 bra 	$L__BB0_22;
	setp.gtu.f32 	%p9, %f82, 0f4E4A0000;
	@%p9 bra 	$L__BB0_19;
	mov.f32 	%f36, 0f42CA0000;
	div.approx.f32 	%f37, %f82, %f36;
	cvt.rzi.f32.f32 	%f80, %f37;
	fma.rn.f32 	%f5, %f80, 0fC2CA0000, %f82;
	mov.b32 	%r10, %f5;
	setp.lt.u32 	%p10, %r10, 1120534528;
	@%p10 bra 	$L__BB0_18;
	setp.lt.u32 	%p11, %r10, -2147483647;
	@%p11 bra 	$L__BB0_16;
	add.f32 	%f41, %f80, 0fBF800000;
	setp.lt.f32 	%p14, %f5, 0fC2CA0000;
	add.f32 	%f42, %f41, 0fBF800000;
	selp.f32 	%f80, %f42, %f41, %p14;
	bra.uni 	$L__BB0_18;
$L__BB0_16:
	add.f32 	%f80, %f80, 0f3F800000;
	setp.ltu.f32 	%p12, %f5, 0f434A0000;
	@%p12 bra 	$L__BB0_18;
	add.f32 	%f38, %f80, 0f3F800000;
	fma.rn.f32 	%f39, 0f42CA0000, 0fC0400000, %f5;
	setp.ge.f32 	%p13, %f39, 0f00000000;
	add.f32 	%f40, %f38, 0f3F800000;
	selp.f32 	%f80, %f40, %f38, %p13;
$L__BB0_18:
	fma.rn.f32 	%f82, %f80, 0fC2CA0000, %f82;
	bra.uni 	$L__BB0_22;
$L__BB0_19:
	mov.b32 	%r11, %f82;
	and.b32  	%r97, %r11, 8388607;
	or.b32  	%r395, %r97, 1065353216;
	mov.b32 	%f81, %r395;
	and.b32  	%r98, %r11, -8388608;
	add.s32 	%r396, %r98, -1115684864;
	setp.eq.s32 	%p15, %r396, 0;
	@%p15 bra 	$L__BB0_21;
$L__BB0_20:
	min.u32 	%r99, %r396, 192937984;
	add.s32 	%r100, %r395, %r99;
	mov.b32 	%f43, %r100;
	mul.f32 	%f44, %f43, 0f3F2237C3;
	fma.rn.f32 	%f45, %f44, 0fBFCA0000, %f43;
	fma.rn.f32 	%f46, %f45, 0f3F2237C3, %f44;
	fma.rn.f32 	%f47, %f46, 0fBFCA0000, %f43;
	mov.f32 	%f48, 0f3F2237C3;
	fma.rz.f32 	%f49, %f47, %f48, %f46;
	cvt.rzi.f32.f32 	%f50, %f49;
	fma.rn.f32 	%f81, %f50, 0fBFCA0000, %f43;
	sub.s32 	%r396, %r396, %r99;
	mov.b32 	%r395, %f81;
	setp.ne.s32 	%p16, %r396, 0;
	setp.ne.s32 	%p17, %r395, 0;
	and.pred  	%p18, %p16, %p17;
	@%p18 bra 	$L__BB0_20;
$L__BB0_21:
	setp.gt.u32 	%p19, %r11, 2139095039;
	selp.f32 	%f52, 0f7FFFFFFF, 0f4E000000, %p19;
	mul.f32 	%f53, %f81, 0f34000000;
	mul.f32 	%f82, %f52, %f53;
$L__BB0_22:
	abs.f32 	%f54, %f82;
	setp.nan.f32 	%p20, %f54, %f54;
	copysign.f32 	%f55, %f2, %f82;
	selp.f32 	%f56, %f82, %f55, %p20;
	cvt.rzi.s32.f32 	%r101, %f56;
	cvt.rn.f32.s32 	%f83, %r101;
	add.s32 	%r394, %r394, 1;
	setp.ne.s32 	%p21, %r394, %r8;
	@%p21 bra 	$L__BB0_11;
$L__BB0_23:
	cvt.rzi.s32.f32 	%r397, %f83;
$L__BB0_24:
	cvt.u32.u16 	%r102, %rs237;
	cvt.s32.s8 	%r103, %r102;
	mad.lo.s32 	%r392, %r397, %r103, %r392;
	add.s32 	%r393, %r393, 1;
	setp.ne.s32 	%p22, %r393, %r84;
	mov.u32 	%r391, %r8;
	@%p22 bra 	$L__BB0_5;
	mul.hi.s32 	%r104, %r392, 680390859;
	shr.u32 	%r105, %r104, 31;
	shr.s32 	%r106, %r104, 4;
	add.s32 	%r107, %r106, %r105;
	mul.lo.s32 	%r108, %r107, 101;
	sub.s32 	%r398, %r392, %r108;
$L__BB0_26:
	add.s32 	%r109, %r398, 101;
	setp.lt.s32 	%p23, %r398, 0;
	selp.b32 	%r25, %r109, %r398, %p23;
	setp.ne.s32 	%p24, %r85, %r25;
	@%p24 bra 	$L__BB0_35;
	setp.eq.s32 	%p25, %r84, 0;
	@%p25 bra 	$L__BB0_34;
	mov.b32 	%r399, 0;
	bra.uni 	$L__BB0_30;
$L__BB0_29:
	add.s32 	%r399, %r399, 1;
	setp.eq.s32 	%p29, %r399, %r84;
	@%p29 bra 	$L__BB0_34;
$L__BB0_30:
	cvt.u64.u32 	%rd34, %r399;
	add.s64 	%rd8, %rd6, %rd34;
	ld.global.u8 	%rs4, [%rd8];
	setp.eq.s16 	%p26, %rs4, 0;
	mov.b16 	%rs238, 0;
	@%p26 bra 	$L__BB0_33;
	add.s16 	%rs27, %rs4, -65;
	and.b16  	%rs28, %rs27, 255;
	setp.gt.u16 	%p27, %rs28, 25;
	mov.u16 	%rs238, %rs4;
	@%p27 bra 	$L__BB0_33;
	add.s16 	%rs238, %rs4, 32;
	st.global.u8 	[%rd8], %rs238;
$L__BB0_33:
	add.s64 	%rd36, %rd1, %rd34;
	ld.global.u8 	%rs29, [%rd36];
	and.b16  	%rs30, %rs238, 255;
	setp.eq.s16 	%p28, %rs30, %rs29;
	@%p28 bra 	$L__BB0_29;
	bra.uni 	$L__BB0_35;
$L__BB0_34:
	st.local.u64 	[%rd3], %rd5;
	mov.u64 	%rd37, $str;
	cvta.global.u64 	%rd38, %rd37;
	{ // callseq 0, 0
	.param .b64 param0;
	st.param.b64 	[param0], %rd38;
	.param .b64 param1;
	st.param.b64 	[param1], %rd27;
	.param .b32 retval0;
	call.uni (retval0), 
	vprintf, 
	(
	param0, 
	param1
	);
	ld.param.b32 	%r111, [retval0];
	} // callseq 0
$L__BB0_35:
	setp.lt.s32 	%p30, %r4, 1;
	@%p30 bra 	$L__BB0_103;
	add.s32 	%r28, %r84, -1;
	setp.ne.s32 	%p31, %r28, 0;
	@%p31 bra 	$L__BB0_57;
	setp.ne.s32 	%p96, %r84, 0;
	@%p96 bra 	$L__BB0_49;
	and.b32  	%r29, %r3, 1;
	setp.eq.s32 	%p108, %r3, 1;
	mov.b32 	%r404, 1;
	@%p108 bra 	$L__BB0_46;
	sub.s32 	%r401, %r29, %r3;
	add.s64 	%rd104, %rd5, 1;
	mov.b32 	%r402, 1;
	mov.b32 	%r400, 2;
	mov.u64 	%rd88, $str;
$L__BB0_40:
	cvt.s64.s32 	%rd87, %r402;
	add.s64 	%rd11, %rd6, %rd87;
	ld.global.u8 	%rs239, [%rd11];
	ld.global.u8 	%rs176, [%rd11+-1];
	add.s16 	%rs177, %rs176, -65;
	and.b16  	%rs178, %rs177, 255;
	setp.lt.u16 	%p109, %rs178, 26;
	add.s16 	%rs179, %rs176, 32;
	selp.b16 	%rs180, %rs179, %rs176, %p109;
	add.s16 	%rs182, %rs239, -65;
	and.b16  	%rs183, %rs182, 255;
	setp.lt.u16 	%p110, %rs183, 26;
	add.s16 	%rs184, %rs239, 32;
	selp.b16 	%rs185, %rs184, %rs239, %p110;
	cvt.u32.u16 	%r304, %rs180;
	cvt.s32.s8 	%r305, %r304;
	sub.s32 	%r306, %r25, %r305;
	mul.hi.s32 	%r307, %r306, 680390859;
	shr.u32 	%r308, %r307, 31;
	shr.s32 	%r309, %r307, 4;
	add.s32 	%r310, %r309, %r308;
	mul.lo.s32 	%r311, %r310, 101;
	sub.s32 	%r312, %r306, %r311;
	setp.lt.s32 	%p111, %r312, 0;
	shl.b32 	%r313, %r312, 8;
	add.s32 	%r314, %r313, 25856;
	selp.b32 	%r315, %r314, %r313, %p111;
	mul.hi.s32 	%r316, %r315, 680390859;
	shr.u32 	%r317, %r316, 31;
	shr.s32 	%r318, %r316, 4;
	add.s32 	%r319, %r318, %r317;
	mul.lo.s32 	%r320, %r319, 101;
	sub.s32 	%r321, %r315, %r320;
	add.s32 	%r322, %r321, 101;
	setp.lt.s32 	%p112, %r321, 0;
	selp.b32 	%r323, %r322, %r321, %p112;
	add.s16 	%rs186, %rs185, -65;
	and.b16  	%rs187, %rs186, 255;
	setp.lt.u16 	%p113, %rs187, 26;
	add.s16 	%rs188, %rs185, 32;
	selp.b16 	%rs189, %rs188, %rs185, %p113;
	cvt.u32.u16 	%r324, %rs189;
	cvt.s32.s8 	%r325, %r324;
	add.s32 	%r326, %r323, %r325;
	cvt.u16.u32 	%rs190, %r326;
	mul.hi.s16 	%rs191, %rs190, 5191;
	shr.u16 	%rs192, %rs191, 15;
	shr.s16 	%rs193, %rs191, 3;
	add.s16 	%rs194, %rs193, %rs192;
	mul.lo.s16 	%rs195, %rs194, 101;
	sub.s16 	%rs196, %rs190, %rs195;
	add.s16 	%rs197, %rs196, 101;
	cvt.u32.u16 	%r328, %rs197;
	add.s32 	%r329, %r328, -101;
	setp.lt.s16 	%p114, %rs196, 0;
	selp.b32 	%r35, %r328, %r329, %p114;
	setp.ne.s32 	%p115, %r85, %r35;
	@%p115 bra 	$L__BB0_42;
	st.local.u64 	[%rd3], %rd104;
	cvta.global.u64 	%rd89, %rd88;
	{ // callseq 7, 0
	.param .b64 param0;
	st.param.b64 	[param0], %rd89;
	.param .b64 param1;
	st.param.b64 	[param1], %rd27;
	.param .b32 retval0;
	call.uni (retval0), 
	vprintf, 
	(
	param0, 
	param1
	);
	ld.param.b32 	%r330, [retval0];
	} // callseq 7
	ld.global.u8 	%rs239, [%rd11];
$L__BB0_42:
	add.s16 	%rs198, %rs239, -65;
	and.b16  	%rs199, %rs198, 255;
	setp.lt.u16 	%p116, %rs199, 26;
	add.s16 	%rs200, %rs239, 32;
	selp.b16 	%rs201, %rs200, %rs239, %p116;
	cvt.u32.u16 	%r332, %rs201;
	cvt.s32.s8 	%r333, %r332;
	sub.s32 	%r334, %r35, %r333;
	mul.hi.s32 	%r336, %r334, 680390859;
	shr.u32 	%r337, %r336, 31;
	shr.s32 	%r338, %r336, 4;
	add.s32 	%r339, %r338, %r337;
	mul.lo.s32 	%r340, %r339, 101;
	sub.s32 	%r341, %r334, %r340;
	setp.lt.s32 	%p117, %r341, 0;
	shl.b32 	%r342, %r341, 8;
	add.s32 	%r343, %r342, 25856;
	selp.b32 	%r344, %r343, %r342, %p117;
	mul.hi.s32 	%r345, %r344, 680390859;
	shr.u32 	%r346, %r345, 31;
	shr.s32 	%r347, %r345, 4;
	add.s32 	%r348, %r347, %r346;
	mul.lo.s32 	%r349, %r348, 101;
	sub.s32 	%r350, %r344, %r349;
	add.s32 	%r351, %r350, 101;
	setp.lt.s32 	%p118, %r350, 0;
	selp.b32 	%r352, %r351, %r350, %p118;
	add.s16 	%rs202, %rs201, -65;
	and.b16  	%rs203, %rs202, 255;
	setp.lt.u16 	%p119, %rs203, 26;
	add.s16 	%rs204, %rs201, 32;
	selp.b16 	%rs205, %rs204, %rs201, %p119;
	cvt.u32.u16 	%r353, %rs205;
	cvt.s32.s8 	%r354, %r353;
	add.s32 	%r355, %r352, %r354;
	cvt.u16.u32 	%rs206, %r355;
	mul.hi.s16 	%rs207, %rs206, 5191;
	shr.u16 	%rs208, %rs207, 15;
	shr.s16 	%rs209, %rs207, 3;
	add.s16 	%rs210, %rs209, %rs208;
	mul.lo.s16 	%rs211, %rs210, 101;
	sub.s16 	%rs212, %rs206, %rs211;
	add.s16 	%rs213, %rs212, 101;
	cvt.u32.u16 	%r357, %rs213;
	add.s32 	%r358, %r357, -101;
	setp.lt.s16 	%p120, %rs212, 0;
	selp.b32 	%r25, %r357, %r358, %p120;
	setp.ne.s32 	%p121, %r85, %r25;
	@%p121 bra 	$L__BB0_44;
	cvt.u64.u32 	%rd91, %r400;
	add.s64 	%rd92, %rd5, %rd91;
	st.local.u64 	[%rd3], %rd92;
	cvta.global.u64 	%rd94, %rd88;
	{ // callseq 8, 0
	.param .b64 param0;
	st.param.b64 	[param0], %rd94;
	.param .b64 param1;
	st.param.b64 	[param1], %rd27;
	.param .b32 retval0;
	call.uni (retval0), 
	vprintf, 
	(
	param0, 
	param1
	);
	ld.param.b32 	%r359, [retval0];
	} // callseq 8
$L__BB0_44:
	add.s32 	%r402, %r402, 2;
	add.s32 	%r401, %r401, 2;
	add.s32 	%r400, %r400, 2;
	add.s64 	%rd104, %rd104, 2;
	setp.ne.s32 	%p122, %r401, 0;
	@%p122 bra 	$L__BB0_40;
	add.s32 	%r404, %r400, -1;
$L__BB0_46:
	setp.eq.s32 	%p123, %r29, 0;
	@%p123 bra 	$L__BB0_103;
	cvt.s64.s32 	%rd96, %r404;
	add.s64 	%rd97, %rd6, %rd96;
	ld.global.u8 	%rs214, [%rd97];
	ld.global.u8 	%rs215, [%rd97+-1];
	add.s16 	%rs216, %rs215, -65;
	and.b16  	%rs217, %rs216, 255;
	setp.lt.u16 	%p124, %rs217, 26;
	add.s16 	%rs218, %rs215, 32;
	selp.b16 	%rs219, %rs218, %rs215, %p124;
	add.s16 	%rs221, %rs214, -65;
	and.b16  	%rs222, %rs221, 255;
	setp.lt.u16 	%p125, %rs222, 26;
	add.s16 	%rs223, %rs214, 32;
	selp.b16 	%rs224, %rs223, %rs214, %p125;
	cvt.u32.u16 	%r361, %rs219;
	cvt.s32.s8 	%r362, %r361;
	sub.s32 	%r363, %r25, %r362;
	mul.hi.s32 	%r364, %r363, 680390859;
	shr.u32 	%r365, %r364, 31;
	shr.s32 	%r366, %r364, 4;
	add.s32 	%r367, %r366, %r365;
	mul.lo.s32 	%r368, %r367, 101;
	sub.s32 	%r369, %r363, %r368;
	setp.lt.s32 	%p126, %r369, 0;
	shl.b32 	%r370, %r369, 8;
	add.s32 	%r371, %r370, 25856;
	selp.b32 	%r372, %r371, %r370, %p126;
	mul.hi.s32 	%r373, %r372, 680390859;
	shr.u32 	%r374, %r373, 31;
	shr.s32 	%r375, %r373, 4;
	add.s32 	%r376, %r375, %r374;
	mul.lo.s32 	%r377, %r376, 101;
	sub.s32 	%r378, %r372, %r377;
	add.s32 	%r379, %r378, 101;
	setp.lt.s32 	%p127, %r378, 0;
	selp.b32 	%r380, %r379, %r378, %p127;
	add.s16 	%rs225, %rs224, -65;
	and.b16  	%rs226, %rs225, 255;
	setp.lt.u16 	%p128, %rs226, 26;
	add.s16 	%rs227, %rs224, 32;
	selp.b16 	%rs228, %rs227, %rs224, %p128;
	cvt.u32.u16 	%r381, %rs228;
	cvt.s32.s8 	%r382, %r381;
	add.s32 	%r383, %r380, %r382;
	cvt.u16.u32 	%rs229, %r383;
	mul.hi.s16 	%rs230, %rs229, 5191;
	shr.u16 	%rs231, %rs230, 15;
	shr.s16 	%rs232, %rs230, 3;
	add.s16 	%rs233, %rs232, %rs231;
	mul.lo.s16 	%rs234, %rs233, 101;
	sub.s16 	%rs235, %rs229, %rs234;
	add.s16 	%rs236, %rs235, 101;
	cvt.u32.u16 	%r385, %rs236;
	add.s32 	%r386, %r385, -101;
	setp.lt.s16 	%p129, %rs235, 0;
	selp.b32 	%r387, %r385, %r386, %p129;
	setp.ne.s32 	%p130, %r85, %r387;
	@%p130 bra 	$L__BB0_103;
	cvt.u64.u32 	%rd98, %r404;
	add.s64 	%rd99, %rd5, %rd98;
	st.local.u64 	[%rd3], %rd99;
	mov.u64 	%rd100, $str;
	cvta.global.u64 	%rd101, %rd100;
	{ // callseq 9, 0
	.param .b64 param0;
	st.param.b64 	[param0], %rd101;
	.param .b64 param1;
	st.param.b64 	[param1], %rd27;
	.param .b32 retval0;
	call.uni (retval0), 
	vprintf, 
	(
	param0, 
	param1
	);
	ld.param.b32 	%r388, [retval0];
	} // callseq 9
	bra.uni 	$L__BB0_103;
$L__BB0_49:
	sub.s32 	%r406, %r84, %r3;
	add.s64 	%rd105, %rd5, 1;
	mov.b32 	%r407, 1;
	mov.u64 	%rd84, $str;
$L__BB0_50:
	cvt.s64.s32 	%rd82, %r407;
	add.s64 	%rd83, %rd6, %rd82;
	ld.global.u8 	%rs10, [%rd83];
	ld.global.u8 	%rs151, [%rd83+-1];
	add.s16 	%rs152, %rs151, -65;
	and.b16  	%rs153, %rs152, 255;
	setp.lt.u16 	%p97, %rs153, 26;
	add.s16 	%rs154, %rs151, 32;
	selp.b16 	%rs155, %rs154, %rs151, %p97;
	add.s16 	%rs11, %rs10, -65;
	and.b16  	%rs157, %rs11, 255;
	setp.lt.u16 	%p98, %rs157, 26;
	add.s16 	%rs12, %rs10, 32;
	selp.b16 	%rs158, %rs12, %rs10, %p98;
	cvt.u32.u16 	%r273, %rs155;
	cvt.s32.s8 	%r274, %r273;
	sub.s32 	%r275, %r25, %r274;
	mul.hi.s32 	%r276, %r275, 680390859;
	shr.u32 	%r277, %r276, 31;
	shr.s32 	%r278, %r276, 4;
	add.s32 	%r279, %r278, %r277;
	mul.lo.s32 	%r280, %r279, 101;
	sub.s32 	%r281, %r275, %r280;
	setp.lt.s32 	%p99, %r281, 0;
	shl.b32 	%r282, %r281, 8;
	add.s32 	%r283, %r282, 25856;
	selp.b32 	%r284, %r283, %r282, %p99;
	mul.hi.s32 	%r285, %r284, 680390859;
	shr.u32 	%r286, %r285, 31;
	shr.s32 	%r287, %r285, 4;
	add.s32 	%r288, %r287, %r286;
	mul.lo.s32 	%r289, %r288, 101;
	sub.s32 	%r290, %r284, %r289;
	add.s32 	%r291, %r290, 101;
	setp.lt.s32 	%p100, %r290, 0;
	selp.b32 	%r292, %r291, %r290, %p100;
	add.s16 	%rs159, %rs158, -65;
	and.b16  	%rs160, %rs159, 255;
	setp.lt.u16 	%p101, %rs160, 26;
	add.s16 	%rs161, %rs158, 32;
	selp.b16 	%rs162, %rs161, %rs158, %p101;
	cvt.u32.u16 	%r293, %rs162;
	cvt.s32.s8 	%r294, %r293;
	add.s32 	%r295, %r292, %r294;
	cvt.u16.u32 	%rs163, %r295;
	mul.hi.s16 	%rs164, %rs163, 5191;
	shr.u16 	%rs165, %rs164, 15;
	shr.s16 	%rs166, %rs164, 3;
	add.s16 	%rs167, %rs166, %rs165;
	mul.lo.s16 	%rs168, %rs167, 101;
	sub.s16 	%rs169, %rs163, %rs168;
	add.s16 	%rs170, %rs169, 101;
	cvt.u32.u16 	%r297, %rs170;
	add.s32 	%r298, %r297, -101;
	setp.lt.s16 	%p102, %rs169, 0;
	selp.b32 	%r25, %r297, %r298, %p102;
	setp.ne.s32 	%p103, %r85, %r25;
	@%p103 bra 	$L__BB0_56;
	add.s64 	%rd15, %rd2, %rd105;
	setp.eq.s16 	%p104, %rs10, 0;
	mov.b16 	%rs240, 0;
	@%p104 bra 	$L__BB0_54;
	setp.gt.u16 	%p105, %rs157, 25;
	mov.u16 	%rs240, %rs10;
	@%p105 bra 	$L__BB0_54;
	st.global.u8 	[%rd15], %rs12;
	mov.u16 	%rs240, %rs12;
$L__BB0_54:
	ld.global.u8 	%rs174, [%rd1];
	and.b16  	%rs175, %rs240, 255;
	setp.ne.s16 	%p106, %rs175, %rs174;
	@%p106 bra 	$L__BB0_56;
	st.local.u64 	[%rd3], %rd105;
	cvta.global.u64 	%rd85, %rd84;
	{ // callseq 6, 0
	.param .b64 param0;
	st.param.b64 	[param0], %rd85;
	.param .b64 param1;
	st.param.b64 	[param1], %rd27;
	.param .b32 retval0;
	call.uni (retval0), 
	vprintf, 
	(
	param0, 
	param1
	);
	ld.param.b32 	%r299, [retval0];
	} // callseq 6
$L__BB0_56:
	add.s32 	%r407, %r407, 1;
	add.s32 	%r406, %r406, 1;
	setp.eq.s32 	%p107, %r406, 0;
	add.s64 	%rd105, %rd105, 1;
	@%p107 bra 	$L__BB0_103;
	bra.uni 	$L__BB0_50;
$L__BB0_57:
	setp.lt.s32 	%p32, %r28, 2;
	@%p32 bra 	$L__BB0_82;
	add.s32 	%r50, %r4, 1;
	mov.b32 	%r409, 1;
	cvt.u64.u32 	%rd74, %r28;
	mov.u64 	%rd79, $str;
$L__BB0_59:
	cvt.s64.s32 	%rd72, %r409;
	add.s64 	%rd73, %rd6, %rd72;
	ld.global.u8 	%rs14, [%rd73+-1];
	add.s64 	%rd75, %rd73, %rd74;
	ld.global.u8 	%rs15, [%rd75];
	mov.f32 	%f84, 0f43800000;
	mov.b32 	%r411, 1;
$L__BB0_60:
	mul.f32 	%f19, %f84, 0f43800000;
	abs.f32 	%f87, %f19;
	setp.lt.f32 	%p69, %f87, 0f42CA0000;
	@%p69 bra 	$L__BB0_71;
	setp.gtu.f32 	%p70, %f87, 0f4E4A0000;
	@%p70 bra 	$L__BB0_68;
	mov.f32 	%f58, 0f42CA0000;
	div.approx.f32 	%f59, %f87, %f58;
	cvt.rzi.f32.f32 	%f85, %f59;
	fma.rn.f32 	%f22, %f85, 0fC2CA0000, %f87;
	mov.b32 	%r54, %f22;
	setp.lt.u32 	%p71, %r54, 1120534528;
	@%p71 bra 	$L__BB0_67;
	setp.gt.u32 	%p72, %r54, -2147483648;
	@%p72 bra 	$L__BB0_66;
	add.f32 	%f85, %f85, 0f3F800000;
	setp.ltu.f32 	%p73, %f22, 0f434A0000;
	@%p73 bra 	$L__BB0_67;
	add.f32 	%f60, %f85, 0f3F800000;
	fma.rn.f32 	%f61, 0f42CA0000, 0fC0400000, %f22;
	setp.ge.f32 	%p74, %f61, 0f00000000;
	add.f32 	%f62, %f60, 0f3F800000;
	selp.f32 	%f85, %f62, %f60, %p74;
	bra.uni 	$L__BB0_67;
$L__BB0_66:
	add.f32 	%f63, %f85, 0fBF800000;
	setp.lt.f32 	%p75, %f22, 0fC2CA0000;
	add.f32 	%f64, %f63, 0fBF800000;
	selp.f32 	%f85, %f64, %f63, %p75;
$L__BB0_67:
	fma.rn.f32 	%f87, %f85, 0fC2CA0000, %f87;
	bra.uni 	$L__BB0_71;
$L__BB0_68:
	mov.b32 	%r55, %f87;
	and.b32  	%r234, %r55, 8388607;
	or.b32  	%r412, %r234, 1065353216;
	mov.b32 	%f86, %r412;
	and.b32  	%r235, %r55, -8388608;
	add.s32 	%r413, %r235, -1115684864;
	setp.eq.s32 	%p76, %r413, 0;
	@%p76 bra 	$L__BB0_70;
$L__BB0_69:
	min.u32 	%r236, %r413, 192937984;
	add.s32 	%r237, %r412, %r236;
	mov.b32 	%f65, %r237;
	mul.f32 	%f66, %f65, 0f3F2237C3;
	fma.rn.f32 	%f67, %f66, 0fBFCA0000, %f65;
	fma.rn.f32 	%f68, %f67, 0f3F2237C3, %f66;
	fma.rn.f32 	%f69, %f68, 0fBFCA0000, %f65;
	mov.f32 	%f70, 0f3F2237C3;
	fma.rz.f32 	%f71, %f69, %f70, %f68;
	cvt.rzi.f32.f32 	%f72, %f71;
	fma.rn.f32 	%f86, %f72, 0fBFCA0000, %f65;
	sub.s32 	%r413, %r413, %r236;
	mov.b32 	%r412, %f86;
	setp.ne.s32 	%p77, %r413, 0;
	setp.ne.s32 	%p78, %r412, 0;
	and.pred  	%p79, %p77, %p78;
	@%p79 bra 	$L__BB0_69;
$L__BB0_70:
	setp.gt.u32 	%p80, %r55, 2139095039;
	selp.f32 	%f74, 0f7FFFFFFF, 0f4E000000, %p80;
	mul.f32 	%f75, %f86, 0f34000000;
	mul.f32 	%f87, %f74, %f75;
$L__BB0_71:
	abs.f32 	%f76, %f87;
	setp.nan.f32 	%p81, %f76, %f76;
	copysign.f32 	%f77, %f19, %f87;
	selp.f32 	%f78, %f87, %f77, %p81;
	cvt.rzi.s32.f32 	%r238, %f78;
	cvt.rn.f32.s32 	%f84, %r238;
	add.s32 	%r411, %r411, 1;
	setp.eq.s32 	%p82, %r411, %r28;
	@%p82 bra 	$L__BB0_72;
	bra.uni 	$L__BB0_60;
$L__BB0_72:
	cvt.rzi.s32.f32 	%r239, %f84;
	add.s16 	%rs126, %rs14, -65;
	and.b16  	%rs127, %rs126, 255;
	setp.lt.u16 	%p83, %rs127, 26;
	add.s16 	%rs128, %rs14, 32;
	selp.b16 	%rs129, %rs128, %rs14, %p83;
	add.s16 	%rs130, %rs15, -65;
	and.b16  	%rs131, %rs130, 255;
	setp.lt.u16 	%p84, %rs131, 26;
	add.s16 	%rs132, %rs15, 32;
	selp.b16 	%rs133, %rs132, %rs15, %p84;
	cvt.u32.u16 	%r240, %rs129;
	cvt.s32.s8 	%r241, %r240;
	mul.lo.s32 	%r242, %r239, %r241;
	sub.s32 	%r244, %r25, %r242;
	mul.hi.s32 	%r245, %r244, 680390859;
	shr.u32 	%r246, %r245, 31;
	shr.s32 	%r247, %r245, 4;
	add.s32 	%r248, %r247, %r246;
	mul.lo.s32 	%r249, %r248, 101;
	sub.s32 	%r250, %r244, %r249;
	setp.lt.s32 	%p85, %r250, 0;
	shl.b32 	%r251, %r250, 8;
	add.s32 	%r252, %r251, 25856;
	selp.b32 	%r253, %r252, %r251, %p85;
	mul.hi.s32 	%r254, %r253, 680390859;
	shr.u32 	%r255, %r254, 31;
	shr.s32 	%r256, %r254, 4;
	add.s32 	%r257, %r256, %r255;
	mul.lo.s32 	%r258, %r257, 101;
	sub.s32 	%r259, %r253, %r258;
	add.s32 	%r260, %r259, 101;
	setp.lt.s32 	%p86, %r259, 0;
	selp.b32 	%r261, %r260, %r259, %p86;
	add.s16 	%rs134, %rs133, -65;
	and.b16  	%rs135, %rs134, 255;
	setp.lt.u16 	%p87, %rs135, 26;
	add.s16 	%rs136, %rs133, 32;
	selp.b16 	%rs137, %rs136, %rs133, %p87;
	cvt.u32.u16 	%r262, %rs137;
	cvt.s32.s8 	%r263, %r262;
	add.s32 	%r264, %r261, %r263;
	cvt.u16.u32 	%rs138, %r264;
	mul.hi.s16 	%rs139, %rs138, 5191;
	shr.u16 	%rs140, %rs139, 15;
	shr.s16 	%rs141, %rs139, 3;
	add.s16 	%rs142, %rs141, %rs140;
	mul.lo.s16 	%rs143, %rs142, 101;
	sub.s16 	%rs144, %rs138, %rs143;
	add.s16 	%rs145, %rs144, 101;
	cvt.u32.u16 	%r266, %rs145;
	add.s32 	%r267, %r266, -101;
	setp.lt.s16 	%p88, %rs144, 0;
	selp.b32 	%r25, %r266, %r267, %p88;
	setp.eq.s32 	%p89, %r85, %r25;
	@%p89 bra 	$L__BB0_73;
	bra.uni 	$L__BB0_81;
$L__BB0_73:
	setp.eq.s32 	%p90, %r84, 0;
	cvt.u64.u32 	%rd17, %r409;
	@%p90 bra 	$L__BB0_80;
	mov.b32 	%r414, 0;
$L__BB0_75:
	cvt.u64.u32 	%rd18, %r414;
	add.s64 	%rd76, %rd18, %rd17;
	add.s64 	%rd19, %rd6, %rd76;
	ld.global.u8 	%rs16, [%rd19];
	setp.eq.s16 	%p91, %rs16, 0;
	mov.b16 	%rs241, 0;
	@%p91 bra 	$L__BB0_78;
	add.s16 	%rs147, %rs16, -65;
	and.b16  	%rs148, %rs147, 255;
	setp.gt.u16 	%p92, %rs148, 25;
	mov.u16 	%rs241, %rs16;
	@%p92 bra 	$L__BB0_78;
	add.s16 	%rs241, %rs16, 32;
	st.global.u8 	[%rd19], %rs241;
$L__BB0_78:
	add.s64 	%rd77, %rd1, %rd18;
	ld.global.u8 	%rs149, [%rd77];
	and.b16  	%rs150, %rs241, 255;
	setp.ne.s16 	%p93, %rs150, %rs149;
	@%p93 bra 	$L__BB0_81;
	cvt.u32.u64 	%r269, %rd18;
	add.s32 	%r414, %r269, 1;
	setp.ne.s32 	%p94, %r414, %r84;
	@%p94 bra 	$L__BB0_75;
$L__BB0_80:
	add.s64 	%rd78, %rd5, %rd17;
	st.local.u64 	[%rd3], %rd78;
	cvta.global.u64 	%rd80, %rd79;
	{ // callseq 5, 0
	.param .b64 param0;
	st.param.b64 	[param0], %rd80;
	.param .b64 param1;
	st.param.b64 	[param1], %rd27;
	.param .b32 retval0;
	call.uni (retval0), 
	vprintf, 
	(
	param0, 
	param1
	);
	ld.param.b32 	%r270, [retval0];
	} // callseq 5
$L__BB0_81:
	add.s32 	%r409, %r409, 1;
	setp.eq.s32 	%p95, %r409, %r50;
	@%p95 bra 	$L__BB0_103;
	bra.uni 	$L__BB0_59;
$L__BB0_82:
	setp.ne.s32 	%p33, %r84, 0;
	@%p33 bra 	$L__BB0_93;
	and.b32  	%r67, %r3, 1;
	setp.eq.s32 	%p46, %r3, 1;
	mov.b32 	%r417, 1;
	@%p46 bra 	$L__BB0_90;
	sub.s32 	%r68, %r4, %r67;
	mov.b32 	%r415, 1;
	cvt.s64.s32 	%rd51, %r28;
	mov.u64 	%rd55, $str;
$L__BB0_85:
	cvt.s64.s32 	%rd50, %r415;
	add.s64 	%rd20, %rd6, %rd50;
	ld.global.u8 	%rs60, [%rd20+-1];
	add.s64 	%rd52, %rd20, %rd51;
	ld.global.u8 	%rs61, [%rd52];
	add.s16 	%rs62, %rs60, -65;
	and.b16  	%rs63, %rs62, 255;
	setp.lt.u16 	%p47, %rs63, 26;
	add.s16 	%rs64, %rs60, 32;
	selp.b16 	%rs65, %rs64, %rs60, %p47;
	add.s16 	%rs67, %rs61, -65;
	and.b16  	%rs68, %rs67, 255;
	setp.lt.u16 	%p48, %rs68, 26;
	add.s16 	%rs69, %rs61, 32;
	selp.b16 	%rs70, %rs69, %rs61, %p48;
	cvt.s16.s8 	%rs71, %rs65;
	mul.wide.s16 	%r146, %rs71, 256;
	sub.s32 	%r147, %r25, %r146;
	mul.hi.s32 	%r148, %r147, 680390859;
	shr.u32 	%r149, %r148, 31;
	shr.s32 	%r150, %r148, 4;
	add.s32 	%r151, %r150, %r149;
	mul.lo.s32 	%r152, %r151, 101;
	sub.s32 	%r153, %r147, %r152;
	setp.lt.s32 	%p49, %r153, 0;
	shl.b32 	%r154, %r153, 8;
	add.s32 	%r155, %r154, 25856;
	selp.b32 	%r156, %r155, %r154, %p49;
	mul.hi.s32 	%r157, %r156, 680390859;
	shr.u32 	%r158, %r157, 31;
	shr.s32 	%r159, %r157, 4;
	add.s32 	%r160, %r159, %r158;
	mul.lo.s32 	%r161, %r160, 101;
	sub.s32 	%r162, %r156, %r161;
	add.s32 	%r163, %r162, 101;
	setp.lt.s32 	%p50, %r162, 0;
	selp.b32 	%r164, %r163, %r162, %p50;
	add.s16 	%rs72, %rs70, -65;
	and.b16  	%rs73, %rs72, 255;
	setp.lt.u16 	%p51, %rs73, 26;
	add.s16 	%rs74, %rs70, 32;
	selp.b16 	%rs75, %rs74, %rs70, %p51;
	cvt.u32.u16 	%r165, %rs75;
	cvt.s32.s8 	%r166, %r165;
	add.s32 	%r167, %r164, %r166;
	cvt.u16.u32 	%rs76, %r167;
	mul.hi.s16 	%rs77, %rs76, 5191;
	shr.u16 	%rs78, %rs77, 15;
	shr.s16 	%rs79, %rs77, 3;
	add.s16 	%rs80, %rs79, %rs78;
	mul.lo.s16 	%rs81, %rs80, 101;
	sub.s16 	%rs82, %rs76, %rs81;
	add.s16 	%rs83, %rs82, 101;
	cvt.u32.u16 	%r169, %rs83;
	add.s32 	%r170, %r169, -101;
	setp.lt.s16 	%p52, %rs82, 0;
	selp.b32 	%r71, %r169, %r170, %p52;
	setp.ne.s32 	%p53, %r85, %r71;
	@%p53 bra 	$L__BB0_87;
	cvt.u64.u32 	%rd53, %r415;
	add.s64 	%rd54, %rd5, %rd53;
	st.local.u64 	[%rd3], %rd54;
	cvta.global.u64 	%rd56, %rd55;
	{ // callseq 2, 0
	.param .b64 param0;
	st.param.b64 	[param0], %rd56;
	.param .b64 param1;
	st.param.b64 	[param1], %rd27;
	.param .b32 retval0;
	call.uni (retval0), 
	vprintf, 
	(
	param0, 
	param1
	);
	ld.param.b32 	%r171, [retval0];
	} // callseq 2
$L__BB0_87:
	ld.global.u8 	%rs84, [%rd20];
	add.s16 	%rs85, %rs84, -65;
	and.b16  	%rs86, %rs85, 255;
	setp.lt.u16 	%p54, %rs86, 26;
	add.s16 	%rs87, %rs84, 32;
	selp.b16 	%rs88, %rs87, %rs84, %p54;
	cvt.s16.s8 	%rs89, %rs88;
	mul.wide.s16 	%r173, %rs89, 256;
	sub.s32 	%r174, %r71, %r173;
	mul.hi.s32 	%r176, %r174, 680390859;
	shr.u32 	%r177, %r176, 31;
	shr.s32 	%r178, %r176, 4;
	add.s32 	%r179, %r178, %r177;
	mul.lo.s32 	%r180, %r179, 101;
	sub.s32 	%r181, %r174, %r180;
	setp.lt.s32 	%p55, %r181, 0;
	shl.b32 	%r182, %r181, 8;
	add.s32 	%r183, %r182, 25856;
	selp.b32 	%r184, %r183, %r182, %p55;
	mul.hi.s32 	%r185, %r184, 680390859;
	shr.u32 	%r186, %r185, 31;
	shr.s32 	%r187, %r185, 4;
	add.s32 	%r188, %r187, %r186;
	mul.lo.s32 	%r189, %r188, 101;
	sub.s32 	%r190, %r184, %r189;
	add.s32 	%r191, %r190, 101;
	setp.lt.s32 	%p56, %r190, 0;
	selp.b32 	%r192, %r191, %r190, %p56;
	add.s16 	%rs90, %rs88, -65;
	and.b16  	%rs91, %rs90, 255;
	setp.lt.u16 	%p57, %rs91, 26;
	add.s16 	%rs92, %rs88, 32;
	selp.b16 	%rs93, %rs92, %rs88, %p57;
	cvt.u32.u16 	%r193, %rs93;
	cvt.s32.s8 	%r194, %r193;
	add.s32 	%r195, %r192, %r194;
	cvt.u16.u32 	%rs94, %r195;
	mul.hi.s16 	%rs95, %rs94, 5191;
	shr.u16 	%rs96, %rs95, 15;
	shr.s16 	%rs97, %rs95, 3;
	add.s16 	%rs98, %rs97, %rs96;
	mul.lo.s16 	%rs99, %rs98, 101;
	sub.s16 	%rs100, %rs94, %rs99;
	add.s16 	%rs101, %rs100, 101;
	cvt.u32.u16 	%r197, %rs101;
	add.s32 	%r198, %r197, -101;
	setp.lt.s16 	%p58, %rs100, 0;
	selp.b32 	%r25, %r197, %r198, %p58;
	setp.ne.s32 	%p59, %r85, %r25;
	@%p59 bra 	$L__BB0_89;
	add.s32 	%r199, %r415, 1;
	cvt.u64.u32 	%rd58, %r199;
	add.s64 	%rd59, %rd5, %rd58;
	st.local.u64 	[%rd3], %rd59;
	cvta.global.u64 	%rd61, %rd55;
	{ // callseq 3, 0
	.param .b64 param0;
	st.param.b64 	[param0], %rd61;
	.param .b64 param1;
	st.param.b64 	[param1], %rd27;
	.param .b32 retval0;
	call.uni (retval0), 
	vprintf, 
	(
	param0, 
	param1
	);
	ld.param.b32 	%r200, [retval0];
	} // callseq 3
$L__BB0_89:
	add.s32 	%r417, %r415, 2;
	add.s32 	%r202, %r415, 1;
	setp.ne.s32 	%p60, %r202, %r68;
	mov.u32 	%r415, %r417;
	@%p60 bra 	$L__BB0_85;
$L__BB0_90:
	setp.eq.s32 	%p61, %r67, 0;
	@%p61 bra 	$L__BB0_103;
	cvt.s64.s32 	%rd63, %r417;
	add.s64 	%rd64, %rd6, %rd63;
	ld.global.u8 	%rs102, [%rd64+-1];
	cvt.s64.s32 	%rd65, %r28;
	add.s64 	%rd66, %rd64, %rd65;
	ld.global.u8 	%rs103, [%rd66];
	add.s16 	%rs104, %rs102, -65;
	and.b16  	%rs105, %rs104, 255;
	setp.lt.u16 	%p62, %rs105, 26;
	add.s16 	%rs106, %rs102, 32;
	selp.b16 	%rs107, %rs106, %rs102, %p62;
	add.s16 	%rs109, %rs103, -65;
	and.b16  	%rs110, %rs109, 255;
	setp.lt.u16 	%p63, %rs110, 26;
	add.s16 	%rs111, %rs103, 32;
	selp.b16 	%rs112, %rs111, %rs103, %p63;
	cvt.s16.s8 	%rs113, %rs107;
	mul.wide.s16 	%r203, %rs113, 256;
	sub.s32 	%r204, %r25, %r203;
	mul.hi.s32 	%r205, %r204, 680390859;
	shr.u32 	%r206, %r205, 31;
	shr.s32 	%r207, %r205, 4;
	add.s32 	%r208, %r207, %r206;
	mul.lo.s32 	%r209, %r208, 101;
	sub.s32 	%r210, %r204, %r209;
	setp.lt.s32 	%p64, %r210, 0;
	shl.b32 	%r211, %r210, 8;
	add.s32 	%r212, %r211, 25856;
	selp.b32 	%r213, %r212, %r211, %p64;
	mul.hi.s32 	%r214, %r213, 680390859;
	shr.u32 	%r215, %r214, 31;
	shr.s32 	%r216, %r214, 4;
	add.s32 	%r217, %r216, %r215;
	mul.lo.s32 	%r218, %r217, 101;
	sub.s32 	%r219, %r213, %r218;
	add.s32 	%r220, %r219, 101;
	setp.lt.s32 	%p65, %r219, 0;
	selp.b32 	%r221, %r220, %r219, %p65;
	add.s16 	%rs114, %rs112, -65;
	and.b16  	%rs115, %rs114, 255;
	setp.lt.u16 	%p66, %rs115, 26;
	add.s16 	%rs116, %rs112, 32;
	selp.b16 	%rs117, %rs116, %rs112, %p66;
	cvt.u32.u16 	%r222, %rs117;
	cvt.s32.s8 	%r223, %r222;
	add.s32 	%r224, %r221, %r223;
	cvt.u16.u32 	%rs118, %r224;
	mul.hi.s16 	%rs119, %rs118, 5191;
	shr.u16 	%rs120, %rs119, 15;
	shr.s16 	%rs121, %rs119, 3;
	add.s16 	%rs122, %rs121, %rs120;
	mul.lo.s16 	%rs123, %rs122, 101;
	sub.s16 	%rs124, %rs118, %rs123;
	add.s16 	%rs125, %rs124, 101;
	cvt.u32.u16 	%r226, %rs125;
	add.s32 	%r227, %r226, -101;
	setp.lt.s16 	%p67, %rs124, 0;
	selp.b32 	%r228, %r226, %r227, %p67;
	setp.ne.s32 	%p68, %r85, %r228;
	@%p68 bra 	$L__BB0_103;
	cvt.u64.u32 	%rd67, %r417;
	add.s64 	%rd68, %rd5, %rd67;
	st.local.u64 	[%rd3], %rd68;
	mov.u64 	%rd69, $str;
	cvta.global.u64 	%rd70, %rd69;
	{ // callseq 4, 0
	.param .b64 param0;
	st.param.b64 	[param0], %rd70;
	.param .b64 param1;
	st.param.b64 	[param1], %rd27;
	.param .b32 retval0;
	call.uni (retval0), 
	vprintf, 
	(
	param0, 
	param1
	);
	ld.param.b32 	%r229, [retval0];
	} // callseq 4
	bra.uni 	$L__BB0_103;
$L__BB0_93:
	add.s32 	%r76, %r4, 1;
	mov.b32 	%r419, 1;
	cvt.s64.s32 	%rd42, %r28;
	mov.u64 	%rd47, $str;
$L__BB0_94:
	cvt.s64.s32 	%rd40, %r419;
	add.s64 	%rd41, %rd6, %rd40;
	ld.global.u8 	%rs31, [%rd41+-1];
	add.s64 	%rd43, %rd41, %rd42;
	ld.global.u8 	%rs32, [%rd43];
	add.s16 	%rs33, %rs31, -65;
	and.b16  	%rs34, %rs33, 255;
	setp.lt.u16 	%p34, %rs34, 26;
	add.s16 	%rs35, %rs31, 32;
	selp.b16 	%rs36, %rs35, %rs31, %p34;
	add.s16 	%rs38, %rs32, -65;
	and.b16  	%rs39, %rs38, 255;
	setp.lt.u16 	%p35, %rs39, 26;
	add.s16 	%rs40, %rs32, 32;
	selp.b16 	%rs41, %rs40, %rs32, %p35;
	cvt.s16.s8 	%rs42, %rs36;
	mul.wide.s16 	%r115, %rs42, 256;
	sub.s32 	%r116, %r25, %r115;
	mul.hi.s32 	%r117, %r116, 680390859;
	shr.u32 	%r118, %r117, 31;
	shr.s32 	%r119, %r117, 4;
	add.s32 	%r120, %r119, %r118;
	mul.lo.s32 	%r121, %r120, 101;
	sub.s32 	%r122, %r116, %r121;
	setp.lt.s32 	%p36, %r122, 0;
	shl.b32 	%r123, %r122, 8;
	add.s32 	%r124, %r123, 25856;
	selp.b32 	%r125, %r124, %r123, %p36;
	mul.hi.s32 	%r126, %r125, 680390859;
	shr.u32 	%r127, %r126, 31;
	shr.s32 	%r128, %r126, 4;
	add.s32 	%r129, %r128, %r127;
	mul.lo.s32 	%r130, %r129, 101;
	sub.s32 	%r131, %r125, %r130;
	add.s32 	%r132, %r131, 101;
	setp.lt.s32 	%p37, %r131, 0;
	selp.b32 	%r133, %r132, %r131, %p37;
	add.s16 	%rs43, %rs41, -65;
	and.b16  	%rs44, %rs43, 255;
	setp.lt.u16 	%p38, %rs44, 26;
	add.s16 	%rs45, %rs41, 32;
	selp.b16 	%rs46, %rs45, %rs41, %p38;
	cvt.u32.u16 	%r134, %rs46;
	cvt.s32.s8 	%r135, %r134;
	add.s32 	%r136, %r133, %r135;
	cvt.u16.u32 	%rs47, %r136;
	mul.hi.s16 	%rs48, %rs47, 5191;
	shr.u16 	%rs49, %rs48, 15;
	shr.s16 	%rs50, %rs48, 3;
	add.s16 	%rs51, %rs50, %rs49;
	mul.lo.s16 	%rs52, %rs51, 101;
	sub.s16 	%rs53, %rs47, %rs52;
	add.s16 	%rs54, %rs53, 101;
	cvt.u32.u16 	%r138, %rs54;
	add.s32 	%r139, %r138, -101;
	setp.lt.s16 	%p39, %rs53, 0;
	selp.b32 	%r25, %r138, %r139, %p39;
	setp.ne.s32 	%p40, %r85, %r25;
	@%p40 bra 	$L__BB0_102;
	cvt.u64.u32 	%rd21, %r419;
	mov.b32 	%r421, 0;
	bra.uni 	$L__BB0_97;
$L__BB0_96:
	cvt.u32.u64 	%r141, %rd22;
	add.s32 	%r421, %r141, 1;
	setp.eq.s32 	%p44, %r421, %r84;
	@%p44 bra 	$L__BB0_101;
$L__BB0_97:
	cvt.u64.u32 	%rd22, %r421;
	add.s64 	%rd44, %rd22, %rd21;
	add.s64 	%rd23, %rd6, %rd44;
	ld.global.u8 	%rs19, [%rd23];
	setp.eq.s16 	%p41, %rs19, 0;
	mov.b16 	%rs242, 0;
	@%p41 bra 	$L__BB0_100;
	add.s16 	%rs56, %rs19, -65;
	and.b16  	%rs57, %rs56, 255;
	setp.gt.u16 	%p42, %rs57, 25;
	mov.u16 	%rs242, %rs19;
	@%p42 bra 	$L__BB0_100;
	add.s16 	%rs242, %rs19, 32;
	st.global.u8 	[%rd23], %rs242;
$L__BB0_100:
	add.s64 	%rd45, %rd1, %rd22;
	ld.global.u8 	%rs58, [%rd45];
	and.b16  	%rs59, %rs242, 255;
	setp.eq.s16 	%p43, %rs59, %rs58;
	@%p43 bra 	$L__BB0_96;
	bra.uni 	$L__BB0_102;
$L__BB0_101:
	add.s64 	%rd46, %rd5, %rd21;
	st.local.u64 	[%rd3], %rd46;
	cvta.global.u64 	%rd48, %rd47;
	{ // callseq 1, 0
	.param .b64 param0;
	st.param.b64 	[param0], %rd48;
	.param .b64 param1;
	st.param.b64 	[param1], %rd27;
	.param .b32 retval0;
	call.uni (retval0), 
	vprintf, 
	(
	param0, 
	param1
	);
	ld.param.b32 	%r142, [retval0];
	} // callseq 1
$L__BB0_102:
	add.s32 	%r419, %r419, 1;
	setp.ne.s32 	%p45, %r419, %r76;
	@%p45 bra 	$L__BB0_94;
$L__BB0_103:
	ret;

}


// ===== COMPILED SASS (sm_100) =====

	.target	sm_100

	.elftype	@"ET_EXEC"


//--------------------- .note.nv.tkinfo           --------------------------
	.section	.note.nv.tkinfo,"",@"SHT_NOTE"
	.sectionflags	@"SHF_NOTE_NV_TKINFO"
	.tkinfo
        /*0018*/ 	.word	0x00000002
        /*0030*/ 	.string	""
        /*0030*/ 	.string	"ptxas"
        /*0030*/ 	.string	"Cuda compilation tools, release 13.0, V13.0.88"
        /*0030*/ 	.string	"Build cuda_13.0.r13.0/compiler.36424714_0"
        /*0030*/ 	.string	"-arch sm_100 -m 64 "



//--------------------- .note.nv.cuinfo           --------------------------
	.section	.note.nv.cuinfo,"",@"SHT_NOTE"
	.sectionflags	@"SHF_NOTE_NV_CUINFO"
        /*0018*/ 	.short	0x0002
        /*001a*/ 	.short	0x0064
        /*001c*/ 	.short	0x0082
	.zero		2


//--------------------- .nv.info                  --------------------------
	.section	.nv.info,"",@"SHT_CUDA_INFO"
	.align	4


	//----- nvinfo : EIATTR_REGCOUNT
	.align		4
        /*0000*/ 	.byte	0x04, 0x2f
        /*0002*/ 	.short	(.L_2 - .L_1)
	.align		4
.L_1:
        /*0004*/ 	.word	index@(_Z9rabinKarpPciS_iiii)
        /*0008*/ 	.word	0x00000024


	//----- nvinfo : EIATTR_FRAME_SIZE
	.align		4
.L_2:
        /*000c*/ 	.byte	0x04, 0x11
        /*000e*/ 	.short	(.L_4 - .L_3)
	.align		4
.L_3:
        /*0010*/ 	.word	index@(_Z9rabinKarpPciS_iiii)
        /*0014*/ 	.word	0x00000008


	//----- nvinfo : EIATTR_MIN_STACK_SIZE
	.align		4
.L_4:
        /*0018*/ 	.byte	0x04, 0x12
        /*001a*/ 	.short	(.L_6 - .L_5)
	.align		4
.L_5:
        /*001c*/ 	.word	index@(_Z9rabinKarpPciS_iiii)
        /*0020*/ 	.word	0x00000008
.L_6:


//--------------------- .nv.compat                --------------------------
	.section	.nv.compat,"",@"SHT_CUDA_COMPAT_INFO"
	.align	4
        /*0000*/ 	.byte	0x02, 0x09, 0x00, 0x00, 0x02, 0x02, 0x01, 0x00, 0x02, 0x05, 0x05, 0x00, 0x03, 0x07, 0x01, 0x01
        /*0010*/ 	.byte	0x02, 0x03, 0x00, 0x00, 0x02, 0x06, 0x01, 0x00, 0x04, 0x0b, 0x08, 0x00, 0x01, 0x00, 0x00, 0x00
        /*0020*/ 	.byte	0x00, 0x00, 0x00, 0x00


//--------------------- .nv.info._Z9rabinKarpPciS_iiii --------------------------
	.section	.nv.info._Z9rabinKarpPciS_iiii,"",@"SHT_CUDA_INFO"
	.sectionflags	@""
	.align	4


	//----- nvinfo : EIATTR_CUDA_API_VERSION
	.align		4
        /*0000*/ 	.byte	0x04, 0x37
        /*0002*/ 	.short	(.L_8 - .L_7)
.L_7:
        /*0004*/ 	.word	0x00000082


	//----- nvinfo : EIATTR_KPARAM_INFO
	.align		4
.L_8:
        /*0008*/ 	.byte	0x04, 0x17
        /*000a*/ 	.short	(.L_10 - .L_9)
.L_9:
        /*000c*/ 	.word	0x00000000
        /*0010*/ 	.short	0x0006
        /*0012*/ 	.short	0x0024
        /*0014*/ 	.byte	0x00, 0xf0, 0x11, 0x00


	//----- nvinfo : EIATTR_KPARAM_INFO
	.align		4
.L_10:
        /*0018*/ 	.byte	0x04, 0x17
        /*001a*/ 	.short	(.L_12 - .L_11)
.L_11:
        /*001c*/ 	.word	0x00000000
        /*0020*/ 	.short	0x0005
        /*0022*/ 	.short	0x0020
        /*0024*/ 	.byte	0x00, 0xf0, 0x11, 0x00


	//----- nvinfo : EIATTR_KPARAM_INFO
	.align		4
.L_12:
        /*0028*/ 	.byte	0x04, 0x17
        /*002a*/ 	.short	(.L_14 - .L_13)
.L_13:
        /*002c*/ 	.word	0x00000000
        /*0030*/ 	.short	0x0004
        /*0032*/ 	.short	0x001c
        /*0034*/ 	.byte	0x00, 0xf0, 0x11, 0x00


	//----- nvinfo : EIATTR_KPARAM_INFO
	.align		4
.L_14:
        /*0038*/ 	.byte	0x04, 0x17
        /*003a*/ 	.short	(.L_16 - .L_15)
.L_15:
        /*003c*/ 	.word	0x00000000
        /*0040*/ 	.short	0x0003
        /*0042*/ 	.short	0x0018
        /*0044*/ 	.byte	0x00, 0xf0, 0x11, 0x00


	//----- nvinfo : EIATTR_KPARAM_INFO
	.align		4
.L_16:
        /*0048*/ 	.byte	0x04, 0x17
        /*004a*/ 	.short	(.L_18 - .L_17)
.L_17:
        /*004c*/ 	.word	0x00000000
        /*0050*/ 	.short	0x0002
        /*0052*/ 	.short	0x0010
        /*0054*/ 	.byte	0x00, 0xf5, 0x21, 0x00


	//----- nvinfo : EIATTR_KPARAM_INFO
	.align		4
.L_18:
        /*0058*/ 	.byte	0x04, 0x17
        /*005a*/ 	.short	(.L_20 - .L_19)
.L_19:
        /*005c*/ 	.word	0x00000000
        /*0060*/ 	.short	0x0001
        /*0062*/ 	.short	0x0008
        /*0064*/ 	.byte	0x00, 0xf0, 0x11, 0x00


	//----- nvinfo : EIATTR_KPARAM_INFO
	.align		4
.L_20:
        /*0068*/ 	.byte	0x04, 0x17
        /*006a*/ 	.short	(.L_22 - .L_21)
.L_21:
        /*006c*/ 	.word	0x00000000
        /*0070*/ 	.short	0x0000
        /*0072*/ 	.short	0x0000
        /*0074*/ 	.byte	0x00, 0xf5, 0x21, 0x00


	//----- nvinfo : EIATTR_SPARSE_MMA_MASK
	.align		4
.L_22:
        /*0078*/ 	.byte	0x03, 0x50
        /*007a*/ 	.short	0x0000


	//----- nvinfo : EIATTR_MAXREG_COUNT
	.align		4
        /*007c*/ 	.byte	0x03, 0x1b
        /*007e*/ 	.short	0x00ff


	//----- nvinfo : EIATTR_EXTERNS
	.align		4
        /*0080*/ 	.byte	0x04, 0x0f
        /*0082*/ 	.short	(.L_24 - .L_23)


	//   ....[0]....
	.align		4
.L_23:
        /*0084*/ 	.word	index@(vprintf)


	//----- nvinfo : EIATTR_MERCURY_ISA_VERSION
	.align		4
.L_24:
        /*0088*/ 	.byte	0x03, 0x5f
        /*008a*/ 	.short	0x0101


	//----- nvinfo : EIATTR_VRC_CTA_INIT_COUNT
	.align		4
        /*008c*/ 	.byte	0x02, 0x4a
	.zero		1
	.zero		1


	//----- nvinfo : EIATTR_SYSCALL_OFFSETS
	.align		4
        /*0090*/ 	.byte	0x04, 0x46
        /*0092*/ 	.short	(.L_26 - .L_25)


	//   ....[0]....
.L_25:
        /*0094*/ 	.word	0x00000c10


	//   ....[1]....
        /*0098*/ 	.word	0x000011a0


	//   ....[2]....
        /*009c*/ 	.word	0x00001580


	//   ....[3]....
        /*00a0*/ 	.word	0x00001a40


	//   ....[4]....
        /*00a4*/ 	.word	0x00001f90


	//   ....[5]....
        /*00a8*/ 	.word	0x00002ad0


	//   ....[6]....
        /*00ac*/ 	.word	0x00002ff0


	//   ....[7]....
        /*00b0*/ 	.word	0x000033b0


	//   ....[8]....
        /*00b4*/ 	.word	0x00003870


	//   ....[9]....
        /*00b8*/ 	.word	0x00003eb0


	//----- nvinfo : EIATTR_EXIT_INSTR_OFFSETS
	.align		4
.L_26:
        /*00bc*/ 	.byte	0x04, 0x1c
        /*00be*/ 	.short	(.L_28 - .L_27)


	//   ....[0]....
.L_27:
        /*00c0*/ 	.word	0x00000260


	//   ....[1]....
        /*00c4*/ 	.word	0x00000c40


	//   ....[2]....
        /*00c8*/ 	.word	0x00001640


	//   ....[3]....
        /*00cc*/ 	.word	0x00001980


	//   ....[4]....
        /*00d0*/ 	.word	0x00001a50


	//   ....[5]....
        /*00d4*/ 	.word	0x00001ff0


	//   ....[6]....
        /*00d8*/ 	.word	0x00002b10


	//   ....[7]....
        /*00dc*/ 	.word	0x00003450


	//   ....[8]....
        /*00e0*/ 	.word	0x000037b0


	//   ....[9]....
        /*00e4*/ 	.word	0x00003880


	//   ....[10]....
        /*00e8*/ 	.word	0x00003f00


	//----- nvinfo : EIATTR_CRS_STACK_SIZE
	.align		4
.L_28:
        /*00ec*/ 	.byte	0x04, 0x1e
        /*00ee*/ 	.short	(.L_30 - .L_29)
.L_29:
        /*00f0*/ 	.word	0x00000000


	//----- nvinfo : EIATTR_CBANK_PARAM_SIZE
	.align		4
.L_30:
        /*00f4*/ 	.byte	0x03, 0x19
        /*00f6*/ 	.short	0x0028


	//----- nvinfo : EIATTR_PARAM_CBANK
	.align		4
        /*00f8*/ 	.byte	0x04, 0x0a
        /*00fa*/ 	.short	(.L_32 - .L_31)
	.align		4
.L_31:
        /*00fc*/ 	.word	index@(.nv.constant0._Z9rabinKarpPciS_iiii)
        /*0100*/ 	.short	0x0380
        /*0102*/ 	.short	0x0028


	//----- nvinfo : EIATTR_SW_WAR
	.align		4
.L_32:
        /*0104*/ 	.byte	0x04, 0x36
        /*0106*/ 	.short	(.L_34 - .L_33)
.L_33:
        /*0108*/ 	.word	0x00000008
.L_34:


//--------------------- .nv.callgraph             --------------------------
	.section	.nv.callgraph,"",@"SHT_CUDA_CALLGRAPH"
	.align	4
	.sectionentsize	8
	.align		4
        /*0000*/ 	.word	0x00000000
	.align		4
        /*0004*/ 	.word	0xffffffff
	.align		4
        /*0008*/ 	.word	index@(_Z9rabinKarpPciS_iiii)
	.align		4
        /*000c*/ 	.word	index@(vprintf)
	.align		4
        /*0010*/ 	.word	0x00000000
	.align		4
        /*0014*/ 	.word	0xfffffffe
	.align		4
        /*0018*/ 	.word	0x00000000
	.align		4
        /*001c*/ 	.word	0xfffffffd
	.align		4
        /*0020*/ 	.word	0x00000000
	.align		4
        /*0024*/ 	.word	0xfffffffc


//--------------------- .nv.constant4             --------------------------
	.section	.nv.constant4,"a",@progbits
	.align	8
	.align		8
.nv.constant4:
        /*0000*/ 	.dword	vprintf
	.align		8
        /*0008*/ 	.dword	$str


//--------------------- .text._Z9rabinKarpPciS_iiii --------------------------
	.section	.text._Z9rabinKarpPciS_iiii,"ax",@progbits
	.align	128
        .global         _Z9rabinKarpPciS_iiii
        .type           _Z9rabinKarpPciS_iiii,@function
        .size           _Z9rabinKarpPciS_iiii,(.L_x_73 - _Z9rabinKarpPciS_iiii)
        .other          _Z9rabinKarpPciS_iiii,@"STO_CUDA_ENTRY STV_DEFAULT"
_Z9rabinKarpPciS_iiii:
.text._Z9rabinKarpPciS_iiii:
[----:B------:R-:W0:Y:S01]  /*0000*/  LDC R1, c[0x0][0x37c] ;  /* 0x0000df00ff017b82 */ /* 0x000e220000000800 */
[----:B------:R-:W1:Y:S01]  /*0010*/  S2R R0, SR_TID.X ;  /* 0x0000000000007919 */ /* 0x000e620000002100 */
[----:B------:R-:W2:Y:S06]  /*0020*/  LDCU UR5, c[0x0][0x2fc] ;  /* 0x00005f80ff0577ac */ /* 0x000eac0008000800 */
[----:B------:R-:W1:Y:S01]  /*0030*/  S2UR UR6, SR_CTAID.X ;  /* 0x00000000000679c3 */ /* 0x000e620000002500 */
[----:B0-----:R-:W-:Y:S01]  /*0040*/  VIADD R1, R1, 0xfffffff8 ;  /* 0xfffffff801017836 */ /* 0x001fe20000000000 */
[----:B------:R-:W-:Y:S01]  /*0050*/  BSSY.RECONVERGENT B0, `(.L_x_0) ;  /* 0x000001b000007945 */ /* 0x000fe20003800200 */
[----:B------:R-:W0:Y:S01]  /*0060*/  LDCU UR4, c[0x0][0x2f8] ;  /* 0x00005f00ff0477ac */ /* 0x000e220008000800 */
[----:B------:R-:W-:Y:S01]  /*0070*/  CS2R R32, SRZ ;  /* 0x0000000000207805 */ /* 0x000fe2000001ff00 */
[----:B------:R-:W3:Y:S03]  /*0080*/  LDCU UR7, c[0x0][0x3a0] ;  /* 0x00007400ff0777ac */ /* 0x000ee60008000800 */
[----:B------:R-:W1:Y:S01]  /*0090*/  LDC R3, c[0x0][0x360] ;  /* 0x0000d800ff037b82 */ /* 0x000e620000000800 */
[----:B------:R-:W4:Y:S01]  /*00a0*/  LDCU UR8, c[0x0][0x398] ;  /* 0x00007300ff0877ac */ /* 0x000f220008000800 */
[----:B0-----:R-:W-:Y:S01]  /*00b0*/  IADD3 R19, P1, PT, R1, UR4, RZ ;  /* 0x0000000401137c10 */ /* 0x001fe2000ff3e0ff */
[----:B---3--:R-:W-:-:S04]  /*00c0*/  IMAD.U32 R22, RZ, RZ, UR7 ;  /* 0x00000007ff167e24 */ /* 0x008fc8000f8e00ff */
[----:B--2---:R-:W-:Y:S02]  /*00d0*/  IMAD.X R18, RZ, RZ, UR5, P1 ;  /* 0x00000005ff127e24 */ /* 0x004fe400088e06ff */
[----:B-1----:R-:W-:-:S05]  /*00e0*/  IMAD R0, R3, UR6, R0 ;  /* 0x0000000603007c24 */ /* 0x002fca000f8e0200 */
[----:B------:R-:W-:-:S13]  /*00f0*/  ISETP.NE.AND P0, PT, R0, RZ, PT ;  /* 0x000000ff0000720c */ /* 0x000fda0003f05270 */
[----:B----4-:R-:W-:Y:S05]  /*0100*/  @!P0 BRA `(.L_x_1) ;  /* 0x00000000003c8947 */ /* 0x010fea0003800000 */
[----:B------:R-:W0:Y:S01]  /*0110*/  LDCU UR4, c[0x0][0x398] ;  /* 0x00007300ff0477ac */ /* 0x000e220008000800 */
[----:B------:R-:W-:Y:S02]  /*0120*/  IMAD.MOV.U32 R32, RZ, RZ, -0x1 ;  /* 0xffffffffff207424 */ /* 0x000fe400078e00ff */
[----:B------:R-:W-:Y:S01]  /*0130*/  IMAD.MOV.U32 R33, RZ, RZ, -0x1 ;  /* 0xffffffffff217424 */ /* 0x000fe200078e00ff */
[----:B------:R-:W1:Y:S01]  /*0140*/  LDCU.64 UR6, c[0x0][0x3a0] ;  /* 0x00007400ff0677ac */ /* 0x000e620008000a00 */
[----:B0-----:R-:W-:Y:S02]  /*0150*/  USHF.R.S32.HI UR5, URZ, 0x1f, UR4 ;  /* 0x0000001fff057899 */ /* 0x001fe40008011404 */
[----:B------:R-:W-:Y:S01]  /*0160*/  IMAD.WIDE.U32 R2, R0, UR4, RZ ;  /* 0x0000000400027c25 */ /* 0x000fe2000f8e00ff */
[----:B-1----:R-:W-:-:S03]  /*0170*/  UIADD3 UR4, UPT, UPT, UR4, -0x1, UR6 ;  /* 0xffffffff04047890 */ /* 0x002fc6000fffe006 */
[----:B------:R-:W-:Y:S01]  /*0180*/  IMAD R5, R0, UR5, RZ ;  /* 0x0000000500057c24 */ /* 0x000fe2000f8e02ff */
[----:B------:R-:W-:Y:S02]  /*0190*/  USHF.R.S32.HI UR5, URZ, 0x1f, UR7 ;  /* 0x0000001fff057899 */ /* 0x000fe40008011407 */
[----:B------:R-:W-:-:S04]  /*01a0*/  IMAD.WIDE.U32 R32, R2, UR7, R32 ;  /* 0x0000000702207c25 */ /* 0x000fc8000f8e0020 */
[----:B------:R-:W-:Y:S02]  /*01b0*/  IMAD.IADD R0, R3, 0x1, R5 ;  /* 0x0000000103007824 */ /* 0x000fe400078e0205 */
[----:B------:R-:W-:Y:S02]  /*01c0*/  IMAD.U32 R22, RZ, RZ, UR4 ;  /* 0x00000004ff167e24 */ /* 0x000fe4000f8e00ff */
[----:B------:R-:W-:-:S04]  /*01d0*/  IMAD R3, R0, UR7, RZ ;  /* 0x0000000700037c24 */ /* 0x000fc8000f8e02ff */
[----:B------:R-:W-:-:S04]  /*01e0*/  IMAD R3, R2, UR5, R3 ;  /* 0x0000000502037c24 */ /* 0x000fc8000f8e0203 */
[----:B------:R-:W-:-:S07]  /*01f0*/  IMAD.IADD R33, R33, 0x1, R3 ;  /* 0x0000000121217824 */ /* 0x000fce00078e0203 */
.L_x_1:
[----:B------:R-:W-:Y:S05]  /*0200*/  BSYNC.RECONVERGENT B0 ;  /* 0x0000000000007941 */ /* 0x000fea0003800200 */
.L_x_0:
[----:B------:R-:W0:Y:S02]  /*0210*/  LDCU UR4, c[0x0][0x388] ;  /* 0x00007100ff0477ac */ /* 0x000e240008000800 */
[----:B0-----:R-:W-:-:S04]  /*0220*/  UIADD3 UR4, UPT, UPT, -UR8, UR4, URZ ;  /* 0x0000000408047290 */ /* 0x001fc8000fffe1ff */
[----:B------:R-:W-:Y:S02]  /*0230*/  USHF.R.S32.HI UR5, URZ, 0x1f, UR4 ;  /* 0x0000001fff057899 */ /* 0x000fe40008011404 */
[----:B------:R-:W-:-:S04]  /*0240*/  ISETP.GT.U32.AND P0, PT, R32, UR4, PT ;  /* 0x0000000420007c0c */ /* 0x000fc8000bf04070 */
[----:B------:R-:W-:-:S13]  /*0250*/  ISETP.GT.AND.EX P0, PT, R33, UR5, PT, P0 ;  /* 0x0000000521007c0c */ /* 0x000fda000bf04300 */
[----:B------:R-:W-:Y:S05]  /*0260*/  @P0 EXIT ;  /* 0x000000000000094d */ /* 0x000fea0003800000 */
[----:B------:R-:W0:Y:S01]  /*0270*/  LDCU.64 UR4, c[0x0][0x380] ;  /* 0x00007000ff0477ac */ /* 0x000e220008000a00 */
[----:B------:R-:W-:Y:S02]  /*0280*/  VIADD R17, R22, -UR8 ;  /* 0x8000000816117c36 */ /* 0x000fe40008000000 */
[----:B------:R-:W-:Y:S01]  /*0290*/  IMAD.MOV.U32 R28, RZ, RZ, RZ ;  /* 0x000000ffff1c7224 */ /* 0x000fe200078e00ff */
[----:B------:R-:W-:Y:S01]  /*02a0*/  UISETP.GE.AND UP0, UPT, UR8, 0x1, UPT ;  /* 0x000000010800788c */ /* 0x000fe2000bf06270 */
[----:B------:R-:W1:Y:S01]  /*02b0*/  LDCU.64 UR36, c[0x0][0x358] ;  /* 0x00006b00ff2477ac */ /* 0x000e620008000a00 */
[----:B0-----:R-:W-:-:S04]  /*02c0*/  IADD3 R31, P0, PT, R32, UR4, RZ ;  /* 0x00000004201f7c10 */ /* 0x001fc8000ff1e0ff */
[----:B------:R-:W-:-:S03]  /*02d0*/  IADD3.X R29, PT, PT, R33, UR5, RZ, P0, !PT ;  /* 0x00000005211d7c10 */ /* 0x000fc600087fe4ff */
[----:B-1----:R-:W-:Y:S06]  /*02e0*/  BRA.U !UP0, `(.L_x_2) ;  /* 0x00000005088c7547 */ /* 0x002fec000b800000 */
[----:B------:R-:W-:Y:S01]  /*02f0*/  IMAD.MOV.U32 R0, RZ, RZ, RZ ;  /* 0x000000ffff007224 */ /* 0x000fe200078e00ff */
[----:B------:R-:W0:Y:S01]  /*0300*/  LDCU UR5, c[0x0][0x398] ;  /* 0x00007300ff0577ac */ /* 0x000e220008000800 */
[----:B------:R-:W-:-:S05]  /*0310*/  UMOV UR4, URZ ;  /* 0x000000ff00047c82 */ /* 0x000fca0008000000 */
.L_x_13:
[----:B------:R-:W-:Y:S01]  /*0320*/  IADD3 R4, P0, PT, R31, UR4, RZ ;  /* 0x000000041f047c10 */ /* 0x000fe2000ff1e0ff */
[----:B------:R-:W1:Y:S04]  /*0330*/  LDCU UR7, c[0x0][0x398] ;  /* 0x00007300ff0777ac */ /* 0x000e680008000800 */
[----:B------:R-:W-:-:S05]  /*0340*/  IMAD.X R5, RZ, RZ, R29, P0 ;  /* 0x000000ffff057224 */ /* 0x000fca00000e061d */
[----:B------:R-:W2:Y:S01]  /*0350*/  LDG.E.U8 R6, desc[UR36][R4.64] ;  /* 0x0000002404067981 */ /* 0x000ea2000c1e1100 */
[----:B------:R-:W-:Y:S01]  /*0360*/  UIADD3 UR4, UPT, UPT, UR4, 0x1, URZ ;  /* 0x0000000104047890 */ /* 0x000fe2000fffe0ff */
[----:B------:R-:W-:Y:S01]  /*0370*/  BSSY.RECONVERGENT B0, `(.L_x_3) ;  /* 0x000000d000007945 */ /* 0x000fe20003800200 */
[----:B0-----:R-:W-:Y:S01]  /*0380*/  UIADD3 UR6, UPT, UPT, UR5, -0x1, URZ ;  /* 0xffffffff05067890 */ /* 0x001fe2000fffe0ff */
[----:B------:R-:W-:Y:S01]  /*0390*/  PRMT R2, RZ, 0x7610, R2 ;  /* 0x00007610ff027816 */ /* 0x000fe20000000002 */
[----:B-1----:R-:W-:Y:S01]  /*03a0*/  UISETP.NE.AND UP0, UPT, UR4, UR7, UPT ;  /* 0x000000070400728c */ /* 0x002fe2000bf05270 */
[----:B--2---:R-:W-:-:S13]  /*03b0*/  ISETP.NE.AND P0, PT, R6, RZ, PT ;  /* 0x000000ff0600720c */ /* 0x004fda0003f05270 */
[----:B------:R-:W-:Y:S05]  /*03c0*/  @!P0 BRA `(.L_x_4) ;  /* 0x00000000001c8947 */ /* 0x000fea0003800000 */
[----:B------:R-:W-:-:S05]  /*03d0*/  VIADD R2, R6, 0xffffffbf ;  /* 0xffffffbf06027836 */ /* 0x000fca0000000000 */
[----:B------:R-:W-:-:S04]  /*03e0*/  LOP3.LUT R2, R2, 0xff, RZ, 0xc0, !PT ;  /* 0x000000ff02027812 */ /* 0x000fc800078ec0ff */
[----:B------:R-:W-:Y:S02]  /*03f0*/  ISETP.GT.U32.AND P0, PT, R2, 0x19, PT ;  /* 0x000000190200780c */ /* 0x000fe40003f04070 */
[----:B------:R-:W-:-:S11]  /*0400*/  PRMT R2, R6, 0x7610, R2 ;  /* 0x0000761006027816 */ /* 0x000fd60000000002 */
[----:B------:R-:W-:-:S05]  /*0410*/  @!P0 VIADD R3, R6, 0x20 ;  /* 0x0000002006038836 */ /* 0x000fca0000000000 */
[----:B------:R0:W-:Y:S01]  /*0420*/  @!P0 STG.E.U8 desc[UR36][R4.64], R3 ;  /* 0x0000000304008986 */ /* 0x0001e2000c101124 */
[----:B------:R-:W-:-:S07]  /*0430*/  @!P0 PRMT R2, R3, 0x7610, R2 ;  /* 0x0000761003028816 */ /* 0x000fce0000000002 */
.L_x_4:
[----:B------:R-:W-:Y:S05]  /*0440*/  BSYNC.RECONVERGENT B0 ;  /* 0x0000000000007941 */ /* 0x000fea0003800200 */
.L_x_3:
[----:B------:R-:W-:Y:S01]  /*0450*/  UISETP.NE.AND UP1, UPT, UR6, URZ, UPT ;  /* 0x000000ff0600728c */ /* 0x000fe2000bf25270 */
[----:B0-----:R-:W-:-:S08]  /*0460*/  IMAD.MOV.U32 R3, RZ, RZ, 0x1 ;  /* 0x00000001ff037424 */ /* 0x001fd000078e00ff */
[----:B------:R-:W-:Y:S05]  /*0470*/  BRA.U !UP1, `(.L_x_5) ;  /* 0x0000000509047547 */ /* 0x000fea000b800000 */
[----:B------:R-:W-:Y:S01]  /*0480*/  UISETP.GE.AND UP1, UPT, UR5, 0x3, UPT ;  /* 0x000000030500788c */ /* 0x000fe2000bf26270 */
[----:B------:R-:W-:-:S08]  /*0490*/  IMAD.MOV.U32 R3, RZ, RZ, 0x43800000 ;  /* 0x43800000ff037424 */ /* 0x000fd000078e00ff */
[----:B------:R-:W-:Y:S05]  /*04a0*/  BRA.U !UP1, `(.L_x_6) ;  /* 0x0000000109f47547 */ /* 0x000fea000b800000 */
[----:B------:R-:W-:Y:S01]  /*04b0*/  IMAD.MOV.U32 R3, RZ, RZ, 0x43800000 ;  /* 0x43800000ff037424 */ /* 0x000fe200078e00ff */
[----:B------:R-:W-:-:S06]  /*04c0*/  UMOV UR5, 0x1 ;  /* 0x0000000100057882 */ /* 0x000fcc0000000000 */
.L_x_12:
[----:B------:R-:W-:Y:S01]  /*04d0*/  FMUL R10, R3, 256 ;  /* 0x43800000030a7820 */ /* 0x000fe20000400000 */
[----:B------:R-:W-:-:S03]  /*04e0*/  UIADD3 UR5, UPT, UPT, UR5, 0x1, URZ ;  /* 0x0000000105057890 */ /* 0x000fc6000fffe0ff */
[C---:B------:R-:W-:Y:S01]  /*04f0*/  FADD R3, |R10|.reuse, -RZ ;  /* 0x800000ff0a037221 */ /* 0x040fe20000000200 */
[----:B------:R-:W-:Y:S01]  /*0500*/  FSETP.GEU.AND P0, PT, |R10|, 101, PT ;  /* 0x42ca00000a00780b */ /* 0x000fe20003f0e200 */
[----:B------:R-:W-:-:S12]  /*0510*/  UISETP.NE.AND UP1, UPT, UR5, UR6, UPT ;  /* 0x000000060500728c */ /* 0x000fd8000bf25270 */
[----:B------:R-:W-:Y:S05]  /*0520*/  @!P0 BRA `(.L_x_7) ;  /* 0x0000000000bc8947 */ /* 0x000fea0003800000 */
[----:B------:R-:W-:-:S13]  /*0530*/  FSETP.GTU.AND P0, PT, R3, 847249408, PT ;  /* 0x4e4a00000300780b */ /* 0x000fda0003f0c000 */
[----:B------:R-:W-:Y:S05]  /*0540*/  @P0 BRA `(.L_x_8) ;  /* 0x0000000000540947 */ /* 0x000fea0003800000 */
[----:B------:R-:W-:-:S06]  /*0550*/  FMUL R4, R3, 0.0099009899422526359558 ;  /* 0x3c2237c303047820 */ /* 0x000fcc0000400000 */
[----:B------:R-:W0:Y:S02]  /*0560*/  FRND.TRUNC R4, R4 ;  /* 0x0000000400047307 */ /* 0x000e24000020d000 */
[----:B0-----:R-:W-:-:S05]  /*0570*/  FFMA R6, R4, -101, R3 ;  /* 0xc2ca000004067823 */ /* 0x001fca0000000003 */
[----:B------:R-:W-:-:S13]  /*0580*/  ISETP.GE.U32.AND P0, PT, R6, 0x42ca0000, PT ;  /* 0x42ca00000600780c */ /* 0x000fda0003f06070 */
[----:B------:R-:W-:Y:S05]  /*0590*/  @!P0 BRA `(.L_x_9) ;  /* 0x0000000000388947 */ /* 0x000fea0003800000 */
[----:B------:R-:W-:-:S04]  /*05a0*/  ISETP.GE.U32.AND P0, PT, R6, -0x7fffffff, PT ;  /* 0x800000010600780c */ /* 0x000fc80003f06070 */
[----:B------:R-:W-:-:S09]  /*05b0*/  FSETP.GEU.OR P1, PT, R6, -101, !P0 ;  /* 0xc2ca00000600780b */ /* 0x000fd2000472e400 */
[----:B------:R-:W-:-:S04]  /*05c0*/  @P0 FADD R5, R4, -1 ;  /* 0xbf80000004050421 */ /* 0x000fc80000000000 */
[----:B------:R-:W-:-:S04]  /*05d0*/  @!P1 FADD R5, R5, -1 ;  /* 0xbf80000005059421 */ /* 0x000fc80000000000 */
[----:B------:R-:W-:Y:S01]  /*05e0*/  @P0 IMAD.MOV.U32 R4, RZ, RZ, R5 ;  /* 0x000000ffff040224 */ /* 0x000fe200078e0005 */
[----:B------:R-:W-:Y:S06]  /*05f0*/  @P0 BRA `(.L_x_9) ;  /* 0x0000000000200947 */ /* 0x000fec0003800000 */
[----:B------:R-:W-:Y:S01]  /*0600*/  FSETP.GE.AND P0, PT, R6, 202, PT ;  /* 0x434a00000600780b */ /* 0x000fe20003f06000 */
[----:B------:R-:W-:-:S12]  /*0610*/  FADD R4, R4, 1 ;  /* 0x3f80000004047421 */ /* 0x000fd80000000000 */
[----:B------:R-:W-:-:S04]  /*0620*/  @P0 IMAD.MOV.U32 R5, RZ, RZ, 0x42ca0000 ;  /* 0x42ca0000ff050424 */ /* 0x000fc800078e00ff */
[----:B------:R-:W-:-:S05]  /*0630*/  @P0 FFMA R5, R5, -3, R6 ;  /* 0xc040000005050823 */ /* 0x000fca0000000006 */
[----:B------:R-:W-:Y:S01]  /*0640*/  FSETP.GE.AND P1, PT, R5, RZ, P0 ;  /* 0x000000ff0500720b */ /* 0x000fe20000726000 */
[----:B------:R-:W-:-:S12]  /*0650*/  @P0 FADD R5, R4, 1 ;  /* 0x3f80000004050421 */ /* 0x000fd80000000000 */
[----:B------:R-:W-:-:S04]  /*0660*/  @P1 FADD R5, R5, 1 ;  /* 0x3f80000005051421 */ /* 0x000fc80000000000 */
[----:B------:R-:W-:-:S07]  /*0670*/  @P0 IMAD.MOV.U32 R4, RZ, RZ, R5 ;  /* 0x000000ffff040224 */ /* 0x000fce00078e0005 */
.L_x_9:
[----:B------:R-:W-:Y:S01]  /*0680*/  FFMA R3, R4, -101, R3 ;  /* 0xc2ca000004037823 */ /* 0x000fe20000000003 */
[----:B------:R-:W-:Y:S06]  /*0690*/  BRA `(.L_x_7) ;  /* 0x0000000000607947 */ /* 0x000fec0003800000 */
.L_x_8:
[C---:B------:R-:W-:Y:S01]  /*06a0*/  LOP3.LUT R4, R3.reuse, 0xff800000, RZ, 0xc0, !PT ;  /* 0xff80000003047812 */ /* 0x040fe200078ec0ff */
[----:B------:R-:W-:Y:S01]  /*06b0*/  IMAD.MOV.U32 R8, RZ, RZ, 0x7fffffff ;  /* 0x7fffffffff087424 */ /* 0x000fe200078e00ff */
[----:B------:R-:W-:-:S03]  /*06c0*/  ISETP.GT.U32.AND P0, PT, R3, 0x7f7fffff, PT ;  /* 0x7f7fffff0300780c */ /* 0x000fc60003f04070 */
[----:B------:R-:W-:Y:S01]  /*06d0*/  VIADD R5, R4, 0xbd800000 ;  /* 0xbd80000004057836 */ /* 0x000fe20000000000 */
[----:B------:R-:W-:Y:S02]  /*06e0*/  LOP3.LUT R4, R3, 0x7fffff, RZ, 0xc0, !PT ;  /* 0x007fffff03047812 */ /* 0x000fe400078ec0ff */
[----:B------:R-:W-:Y:S02]  /*06f0*/  FSEL R8, R8, 536870912, P0 ;  /* 0x4e00000008087808 */ /* 0x000fe40000000000 */
[----:B------:R-:W-:Y:S02]  /*0700*/  ISETP.NE.AND P1, PT, R5, RZ, PT ;  /* 0x000000ff0500720c */ /* 0x000fe40003f25270 */
[----:B------:R-:W-:-:S11]  /*0710*/  LOP3.LUT R4, R4, 0x3f800000, RZ, 0xfc, !PT ;  /* 0x3f80000004047812 */ /* 0x000fd600078efcff */
[----:B------:R-:W-:Y:S05]  /*0720*/  @!P1 BRA `(.L_x_10) ;  /* 0x0000000000349947 */ /* 0x000fea0003800000 */
.L_x_11:
[----:B------:R-:W-:-:S05]  /*0730*/  VIMNMX.U32 R3, PT, PT, R5, 0xb800000, PT ;  /* 0x0b80000005037848 */ /* 0x000fca0003fe0000 */
[----:B------:R-:W-:Y:S02]  /*0740*/  IMAD.IADD R4, R3, 0x1, R4 ;  /* 0x0000000103047824 */ /* 0x000fe400078e0204 */
[----:B------:R-:W-:Y:S02]  /*0750*/  IMAD.IADD R5, R5, 0x1, -R3 ;  /* 0x0000000105057824 */ /* 0x000fe400078e0a03 */
[----:B------:R-:W-:-:S03]  /*0760*/  FMUL R7, R4, 0.63366335630416870117 ;  /* 0x3f2237c304077820 */ /* 0x000fc60000400000 */
[----:B------:R-:W-:Y:S01]  /*0770*/  ISETP.NE.AND P1, PT, R5, RZ, PT ;  /* 0x000000ff0500720c */ /* 0x000fe20003f25270 */
[----:B------:R-:W-:-:S04]  /*0780*/  FFMA R6, R7, -1.578125, R4 ;  /* 0xbfca000007067823 */ /* 0x000fc80000000004 */
[----:B------:R-:W-:-:S04]  /*0790*/  FFMA R7, R6, 0.63366335630416870117, R7 ;  /* 0x3f2237c306077823 */ /* 0x000fc80000000007 */
[----:B------:R-:W-:-:S04]  /*07a0*/  FFMA R6, R7, -1.578125, R4 ;  /* 0xbfca000007067823 */ /* 0x000fc80000000004 */
[----:B------:R-:W-:-:S04]  /*07b0*/  FFMA.RZ R6, R6, 0.63366335630416870117, R7 ;  /* 0x3f2237c306067823 */ /* 0x000fc8000000c007 */
[----:B------:R-:W0:Y:S02]  /*07c0*/  FRND.TRUNC R7, R6 ;  /* 0x0000000600077307 */ /* 0x000e24000020d000 */
[----:B0-----:R-:W-:-:S05]  /*07d0*/  FFMA R4, R7, -1.578125, R4 ;  /* 0xbfca000007047823 */ /* 0x001fca0000000004 */
[----:B------:R-:W-:-:S13]  /*07e0*/  ISETP.NE.AND P0, PT, R4, RZ, PT ;  /* 0x000000ff0400720c */ /* 0x000fda0003f05270 */
[----:B------:R-:W-:Y:S05]  /*07f0*/  @P0 BRA P1, `(.L_x_11) ;  /* 0xfffffffc00cc0947 */ /* 0x000fea000083ffff */
.L_x_10:
[----:B------:R-:W-:-:S04]  /*0800*/  FMUL R3, R4, 1.1920928955078125e-07 ;  /* 0x3400000004037820 */ /* 0x000fc80000400000 */
[----:B------:R-:W-:-:S07]  /*0810*/  FMUL R3, R8, R3 ;  /* 0x0000000308037220 */ /* 0x000fce0000400000 */
.L_x_7:
[C---:B------:R-:W-:Y:S02]  /*0820*/  FSETP.NAN.AND P0, PT, |R3|.reuse, |R3|, PT ;  /* 0x400000030300720b */ /* 0x040fe40003f08200 */
[----:B------:R-:W-:-:S04]  /*0830*/  LOP3.LUT R4, R3, 0x80000000, R10, 0xb8, !PT ;  /* 0x8000000003047812 */ /* 0x000fc800078eb80a */
[----:B------:R-:W-:-:S06]  /*0840*/  FSEL R4, R3, R4, P0 ;  /* 0x0000000403047208 */ /* 0x000fcc0000000000 */
[----:B------:R-:W0:Y:S02]  /*0850*/  F2I.TRUNC.NTZ R4, R4 ;  /* 0x0000000400047305 */ /* 0x000e24000020f100 */
[----:B0-----:R-:W-:Y:S01]  /*0860*/  I2FP.F32.S32 R3, R4 ;  /* 0x0000000400037245 */ /* 0x001fe20000201400 */
[----:B------:R-:W-:Y:S06]  /*0870*/  BRA.U UP1, `(.L_x_12) ;  /* 0xfffffffd01147547 */ /* 0x000fec000b83ffff */
.L_x_6:
[----:B------:R-:W0:Y:S02]  /*0880*/  F2I.TRUNC.NTZ R3, R3 ;  /* 0x0000000300037305 */ /* 0x000e24000020f100 */
.L_x_5:
[----:B------:R-:W-:Y:S01]  /*0890*/  LOP3.LUT R2, R2, 0xffff, RZ, 0xc0, !PT ;  /* 0x0000ffff02027812 */ /* 0x000fe200078ec0ff */
[----:B------:R-:W-:-:S03]  /*08a0*/  UMOV UR5, UR6 ;  /* 0x0000000600057c82 */ /* 0x000fc60008000000 */
[----:B------:R-:W-:-:S05]  /*08b0*/  PRMT R2, R2, 0x8880, RZ ;  /* 0x0000888002027816 */ /* 0x000fca00000000ff */
[----:B0-----:R-:W-:Y:S01]  /*08c0*/  IMAD R0, R2, R3, R0 ;  /* 0x0000000302007224 */ /* 0x001fe200078e0200 */
[----:B------:R-:W-:Y:S06]  /*08d0*/  BRA.U UP0, `(.L_x_13) ;  /* 0xfffffff900907547 */ /* 0x000fec000b83ffff */
[----:B------:R-:W-:-:S05]  /*08e0*/  IMAD.HI R2, R0, 0x288df0cb, RZ ;  /* 0x288df0cb00027827 */ /* 0x000fca00078e02ff */
[----:B------:R-:W-:-:S04]  /*08f0*/  SHF.R.U32.HI R3, RZ, 0x1f, R2 ;  /* 0x0000001fff037819 */ /* 0x000fc80000011602 */
[----:B------:R-:W-:-:S05]  /*0900*/  LEA.HI.SX32 R3, R2, R3, 0x1c ;  /* 0x0000000302037211 */ /* 0x000fca00078fe2ff */
[----:B------:R-:W-:-:S07]  /*0910*/  IMAD R28, R3, -0x65, R0 ;  /* 0xffffff9b031c7824 */ /* 0x000fce00078e0200 */
.L_x_2:
[----:B------:R-:W0:Y:S01]  /*0920*/  LDCU UR4, c[0x0][0x39c] ;  /* 0x00007380ff0477ac */ /* 0x000e220008000800 */
[C---:B------:R-:W-:Y:S01]  /*0930*/  ISETP.GE.AND P0, PT, R28.reuse, RZ, PT ;  /* 0x000000ff1c00720c */ /* 0x040fe20003f06270 */
[----:B------:R-:W-:Y:S01]  /*0940*/  BSSY.RECONVERGENT B6, `(.L_x_14) ;  /* 0x000002e000067945 */ /* 0x000fe20003800200 */
[----:B------:R-:W1:Y:S01]  /*0950*/  LDCU UR42, c[0x0][0x398] ;  /* 0x00007300ff2a77ac */ /* 0x000e620008000800 */
[----:B------:R-:W2:Y:S01]  /*0960*/  LDCU UR43, c[0x0][0x39c] ;  /* 0x00007380ff2b77ac */ /* 0x000ea20008000800 */
[----:B------:R-:W3:Y:S09]  /*0970*/  LDCU.64 UR38, c[0x0][0x390] ;  /* 0x00007200ff2677ac */ /* 0x000ef20008000a00 */
[----:B------:R-:W-:Y:S01]  /*0980*/  @!P0 VIADD R28, R28, 0x65 ;  /* 0x000000651c1c8836 */ /* 0x000fe20000000000 */
[----:B------:R-:W4:Y:S04]  /*0990*/  LDCU.64 UR40, c[0x0][0x380] ;  /* 0x00007000ff2877ac */ /* 0x000f280008000a00 */
[----:B0-----:R-:W-:-:S13]  /*09a0*/  ISETP.NE.AND P0, PT, R28, UR4, PT ;  /* 0x000000041c007c0c */ /* 0x001fda000bf05270 */
[----:B-123--:R-:W-:Y:S05]  /*09b0*/  @P0 BRA `(.L_x_15) ;  /* 0x0000000000980947 */ /* 0x00efea0003800000 */
[----:B------:R-:W0:Y:S02]  /*09c0*/  LDCU UR4, c[0x0][0x398] ;  /* 0x00007300ff0477ac */ /* 0x000e240008000800 */
[----:B0-----:R-:W-:-:S09]  /*09d0*/  UISETP.NE.AND UP0, UPT, UR4, URZ, UPT ;  /* 0x000000ff0400728c */ /* 0x001fd2000bf05270 */
[----:B------:R-:W-:Y:S05]  /*09e0*/  BRA.U !UP0, `(.L_x_16) ;  /* 0x0000000108647547 */ /* 0x000fea000b800000 */
[----:B------:R-:W-:-:S07]  /*09f0*/  IMAD.MOV.U32 R0, RZ, RZ, RZ ;  /* 0x000000ffff007224 */ /* 0x000fce00078e00ff */
.L_x_19:
[----:B------:R-:W-:-:S05]  /*0a00*/  IADD3 R4, P0, PT, R0, R31, RZ ;  /* 0x0000001f00047210 */ /* 0x000fca0007f1e0ff */
[----:B------:R-:W-:-:S05]  /*0a10*/  IMAD.X R5, RZ, RZ, R29, P0 ;  /* 0x000000ffff057224 */ /* 0x000fca00000e061d */
[----:B------:R-:W2:Y:S01]  /*0a20*/  LDG.E.U8 R8, desc[UR36][R4.64] ;  /* 0x0000002404087981 */ /* 0x000ea2000c1e1100 */
[----:B------:R-:W-:Y:S01]  /*0a30*/  IADD3 R2, P1, PT, R0, UR38, RZ ;  /* 0x0000002600027c10 */ /* 0x000fe2000ff3e0ff */
[----:B------:R-:W-:Y:S01]  /*0a40*/  BSSY.RECONVERGENT B0, `(.L_x_17) ;  /* 0x000000c000007945 */ /* 0x000fe20003800200 */
[----:B------:R-:W-:-:S03]  /*0a50*/  PRMT R6, RZ, 0x7610, R6 ;  /* 0x00007610ff067816 */ /* 0x000fc60000000006 */
[----:B------:R-:W-:Y:S01]  /*0a60*/  IMAD.X R3, RZ, RZ, UR39, P1 ;  /* 0x00000027ff037e24 */ /* 0x000fe200088e06ff */
        /* <DEDUP_REMOVED lines=9> */
.L_x_18:
[----:B----4-:R-:W-:Y:S05]  /*0b00*/  BSYNC.RECONVERGENT B0 ;  /* 0x0000000000007941 */ /* 0x010fea0003800200 */
.L_x_17:
[----:B------:R-:W2:Y:S01]  /*0b10*/  LDG.E.U8 R2, desc[UR36][R2.64] ;  /* 0x0000002402027981 */ /* 0x000ea2000c1e1100 */
[----:B0-----:R-:W-:-:S04]  /*0b20*/  LOP3.LUT R5, R6, 0xff, RZ, 0xc0, !PT ;  /* 0x000000ff06057812 */ /* 0x001fc800078ec0ff */
[----:B--2---:R-:W-:-:S13]  /*0b30*/  ISETP.NE.AND P0, PT, R5, R2, PT ;  /* 0x000000020500720c */ /* 0x004fda0003f05270 */
[----:B------:R-:W-:Y:S05]  /*0b40*/  @P0 BRA `(.L_x_15) ;  /* 0x0000000000340947 */ /* 0x000fea0003800000 */
[----:B------:R-:W-:-:S05]  /*0b50*/  VIADD R0, R0, 0x1 ;  /* 0x0000000100007836 */ /* 0x000fca0000000000 */
[----:B------:R-:W-:-:S13]  /*0b60*/  ISETP.NE.AND P0, PT, R0, UR42, PT ;  /* 0x0000002a00007c0c */ /* 0x000fda000bf05270 */
[----:B------:R-:W-:Y:S05]  /*0b70*/  @P0 BRA `(.L_x_19) ;  /* 0xfffffffc00a00947 */ /* 0x000fea000383ffff */
.L_x_16:
[----:B------:R-:W-:Y:S01]  /*0b80*/  MOV R0, 0x0 ;  /* 0x0000000000007802 */ /* 0x000fe20000000f00 */
[----:B------:R0:W-:Y:S01]  /*0b90*/  STL.64 [R1], R32 ;  /* 0x0000002001007387 */ /* 0x0001e20000100a00 */
[----:B------:R-:W1:Y:S01]  /*0ba0*/  LDCU.64 UR4, c[0x4][0x8] ;  /* 0x01000100ff0477ac */ /* 0x000e620008000a00 */
[----:B------:R-:W-:Y:S01]  /*0bb0*/  IMAD.MOV.U32 R6, RZ, RZ, R19 ;  /* 0x000000ffff067224 */ /* 0x000fe200078e0013 */
[----:B------:R0:W2:Y:S01]  /*0bc0*/  LDC.64 R2, c[0x4][R0] ;  /* 0x0100000000027b82 */ /* 0x0000a20000000a00 */
[----:B------:R-:W-:Y:S02]  /*0bd0*/  IMAD.MOV.U32 R7, RZ, RZ, R18 ;  /* 0x000000ffff077224 */ /* 0x000fe400078e0012 */
[----:B-1----:R-:W-:Y:S02]  /*0be0*/  IMAD.U32 R4, RZ, RZ, UR4 ;  /* 0x00000004ff047e24 */ /* 0x002fe4000f8e00ff */
[----:B0-----:R-:W-:-:S07]  /*0bf0*/  IMAD.U32 R5, RZ, RZ, UR5 ;  /* 0x00000005ff057e24 */ /* 0x001fce000f8e00ff */
[----:B------:R-:W-:-:S07]  /*0c00*/  LEPC R20, `(.L_x_15) ;  /* 0x000000001014794e */ /* 0x000fce0000000000 */
[----:B--2-4-:R-:W-:Y:S05]  /*0c10*/  CALL.ABS.NOINC R2 ;  /* 0x0000000002007343 */ /* 0x014fea0003c00000 */
.L_x_15:
[----:B----4-:R-:W-:Y:S05]  /*0c20*/  BSYNC.RECONVERGENT B6 ;  /* 0x0000000000067941 */ /* 0x010fea0003800200 */
.L_x_14:
[----:B------:R-:W-:-:S13]  /*0c30*/  ISETP.GE.AND P0, PT, R17, 0x1, PT ;  /* 0x000000011100780c */ /* 0x000fda0003f06270 */
[----:B------:R-:W-:Y:S05]  /*0c40*/  @!P0 EXIT ;  /* 0x000000000000894d */ /* 0x000fea0003800000 */
[----:B------:R-:W0:Y:S02]  /*0c50*/  LDC R3, c[0x0][0x398] ;  /* 0x0000e600ff037b82 */ /* 0x000e240000000800 */
[----:B0-----:R-:W-:-:S05]  /*0c60*/  VIADD R23, R3, 0xffffffff ;  /* 0xffffffff03177836 */ /* 0x001fca0000000000 */
[----:B------:R-:W-:-:S13]  /*0c70*/  ISETP.NE.AND P0, PT, R23, RZ, PT ;  /* 0x000000ff1700720c */ /* 0x000fda0003f05270 */
[----:B------:R-:W-:Y:S05]  /*0c80*/  @P0 BRA `(.L_x_20) ;  /* 0x0000001000e40947 */ /* 0x000fea0003800000 */
[----:B------:R-:W-:-:S13]  /*0c90*/  ISETP.NE.AND P0, PT, R3, RZ, PT ;  /* 0x000000ff0300720c */ /* 0x000fda0003f05270 */
[----:B------:R-:W-:Y:S05]  /*0ca0*/  @P0 BRA `(.L_x_21) ;  /* 0x0000000c006c0947 */ /* 0x000fea0003800000 */
[C---:B------:R-:W-:Y:S01]  /*0cb0*/  ISETP.NE.AND P0, PT, R22.reuse, 0x1, PT ;  /* 0x000000011600780c */ /* 0x040fe20003f05270 */
[----:B------:R-:W-:Y:S01]  /*0cc0*/  BSSY.RECONVERGENT B8, `(.L_x_22) ;  /* 0x0000096000087945 */ /* 0x000fe20003800200 */
[----:B------:R-:W-:Y:S01]  /*0cd0*/  LOP3.LUT R27, R22, 0x1, RZ, 0xc0, !PT ;  /* 0x00000001161b7812 */ /* 0x000fe200078ec0ff */
[----:B------:R-:W-:-:S10]  /*0ce0*/  IMAD.MOV.U32 R0, RZ, RZ, 0x1 ;  /* 0x00000001ff007424 */ /* 0x000fd400078e00ff */
[----:B------:R-:W-:Y:S05]  /*0cf0*/  @!P0 BRA `(.L_x_23) ;  /* 0x0000000800488947 */ /* 0x000fea0003800000 */
[----:B------:R-:W-:Y:S01]  /*0d00*/  IADD3 R26, P0, PT, R32, 0x1, RZ ;  /* 0x00000001201a7810 */ /* 0x000fe20007f1e0ff */
[----:B------:R-:W-:Y:S01]  /*0d10*/  BSSY.RECONVERGENT B7, `(.L_x_24) ;  /* 0x000008f000077945 */ /* 0x000fe20003800200 */
[----:B------:R-:W-:Y:S02]  /*0d20*/  IMAD.IADD R25, R27, 0x1, -R22 ;  /* 0x000000011b197824 */ /* 0x000fe400078e0a16 */
[----:B------:R-:W-:Y:S02]  /*0d30*/  IMAD.MOV.U32 R24, RZ, RZ, 0x1 ;  /* 0x00000001ff187424 */ /* 0x000fe400078e00ff */
[----:B------:R-:W-:Y:S02]  /*0d40*/  IMAD.MOV.U32 R22, RZ, RZ, 0x2 ;  /* 0x00000002ff167424 */ /* 0x000fe400078e00ff */
[----:B------:R-:W-:-:S07]  /*0d50*/  IMAD.X R23, RZ, RZ, R33, P0 ;  /* 0x000000ffff177224 */ /* 0x000fce00000e0621 */
.L_x_30:
[C---:B0-----:R-:W-:Y:S01]  /*0d60*/  IADD3 R16, P0, PT, R24.reuse, R31, RZ ;  /* 0x0000001f18107210 */ /* 0x041fe20007f1e0ff */
[----:B------:R-:W0:Y:S03]  /*0d70*/  LDCU UR4, c[0x0][0x39c] ;  /* 0x00007380ff0477ac */ /* 0x000e260008000800 */
[----:B------:R-:W-:-:S05]  /*0d80*/  LEA.HI.X.SX32 R17, R24, R29, 0x1, P0 ;  /* 0x0000001d18117211 */ /* 0x000fca00000f0eff */
[----:B------:R-:W2:Y:S04]  /*0d90*/  LDG.E.U8 R2, desc[UR36][R16.64+-0x1] ;  /* 0xffffff2410027981 */ /* 0x000ea8000c1e1100 */
[----:B------:R-:W3:Y:S01]  /*0da0*/  LDG.E.U8 R0, desc[UR36][R16.64] ;  /* 0x0000002410007981 */ /* 0x000ee2000c1e1100 */
[----:B------:R-:W-:Y:S01]  /*0db0*/  VIADD R25, R25, 0x2 ;  /* 0x0000000219197836 */ /* 0x000fe20000000000 */
[----:B------:R-:W-:Y:S01]  /*0dc0*/  BSSY.RECONVERGENT B6, `(.L_x_25) ;  /* 0x0000040000067945 */ /* 0x000fe20003800200 */
[----:B--2---:R-:W-:-:S05]  /*0dd0*/  VIADD R3, R2, 0xffffffbf ;  /* 0xffffffbf02037836 */ /* 0x004fca0000000000 */
[----:B------:R-:W-:-:S04]  /*0de0*/  LOP3.LUT R3, R3, 0xff, RZ, 0xc0, !PT ;  /* 0x000000ff03037812 */ /* 0x000fc800078ec0ff */
[----:B------:R-:W-:-:S13]  /*0df0*/  ISETP.GE.U32.AND P0, PT, R3, 0x1a, PT ;  /* 0x0000001a0300780c */ /* 0x000fda0003f06070 */
[----:B------:R-:W-:-:S05]  /*0e00*/  @!P0 VIADD R2, R2, 0x20 ;  /* 0x0000002002028836 */ /* 0x000fca0000000000 */
[----:B------:R-:W-:-:S05]  /*0e10*/  PRMT R3, R2, 0x8880, RZ ;  /* 0x0000888002037816 */ /* 0x000fca00000000ff */
[----:B------:R-:W-:-:S04]  /*0e20*/  IMAD.IADD R3, R28, 0x1, -R3 ;  /* 0x000000011c037824 */ /* 0x000fc800078e0a03 */
[----:B------:R-:W-:-:S05]  /*0e30*/  IMAD.HI R2, R3, 0x288df0cb, RZ ;  /* 0x288df0cb03027827 */ /* 0x000fca00078e02ff */
[----:B------:R-:W-:-:S04]  /*0e40*/  SHF.R.U32.HI R5, RZ, 0x1f, R2 ;  /* 0x0000001fff057819 */ /* 0x000fc80000011602 */
[----:B------:R-:W-:-:S05]  /*0e50*/  LEA.HI.SX32 R2, R2, R5, 0x1c ;  /* 0x0000000502027211 */ /* 0x000fca00078fe2ff */
[----:B------:R-:W-:Y:S02]  /*0e60*/  IMAD R3, R2, -0x65, R3 ;  /* 0xffffff9b02037824 */ /* 0x000fe400078e0203 */
[C---:B---3--:R-:W-:Y:S02]  /*0e70*/  VIADD R2, R0.reuse, 0xffffffbf ;  /* 0xffffffbf00027836 */ /* 0x048fe40000000000 */
[C---:B------:R-:W-:Y:S01]  /*0e80*/  IMAD.SHL.U32 R4, R3.reuse, 0x100, RZ ;  /* 0x0000010003047824 */ /* 0x040fe200078e00ff */
[----:B------:R-:W-:Y:S01]  /*0e90*/  ISETP.GE.AND P1, PT, R3, RZ, PT ;  /* 0x000000ff0300720c */ /* 0x000fe20003f26270 */
[----:B------:R-:W-:Y:S01]  /*0ea0*/  VIADD R3, R0, 0x20 ;  /* 0x0000002000037836 */ /* 0x000fe20000000000 */
[----:B------:R-:W-:-:S04]  /*0eb0*/  LOP3.LUT R2, R2, 0xff, RZ, 0xc0, !PT ;  /* 0x000000ff02027812 */ /* 0x000fc800078ec0ff */
[----:B------:R-:W-:-:S04]  /*0ec0*/  ISETP.GE.U32.AND P0, PT, R2, 0x1a, PT ;  /* 0x0000001a0200780c */ /* 0x000fc80003f06070 */
[----:B------:R-:W-:-:S03]  /*0ed0*/  SEL R3, R3, R0, !P0 ;  /* 0x0000000003037207 */ /* 0x000fc60004000000 */
[----:B------:R-:W-:Y:S02]  /*0ee0*/  @!P1 VIADD R4, R4, 0x6500 ;  /* 0x0000650004049836 */ /* 0x000fe40000000000 */
[----:B------:R-:W-:Y:S02]  /*0ef0*/  VIADD R6, R3, 0xffffffbf ;  /* 0xffffffbf03067836 */ /* 0x000fe40000000000 */
[----:B------:R-:W-:-:S03]  /*0f00*/  IMAD.HI R2, R4, 0x288df0cb, RZ ;  /* 0x288df0cb04027827 */ /* 0x000fc600078e02ff */
[----:B------:R-:W-:Y:S02]  /*0f10*/  LOP3.LUT R6, R6, 0xff, RZ, 0xc0, !PT ;  /* 0x000000ff06067812 */ /* 0x000fe400078ec0ff */
[----:B------:R-:W-:Y:S02]  /*0f20*/  SHF.R.U32.HI R5, RZ, 0x1f, R2 ;  /* 0x0000001fff057819 */ /* 0x000fe40000011602 */
[----:B------:R-:W-:Y:S02]  /*0f30*/  ISETP.GE.U32.AND P1, PT, R6, 0x1a, PT ;  /* 0x0000001a0600780c */ /* 0x000fe40003f26070 */
[----:B------:R-:W-:-:S05]  /*0f40*/  LEA.HI.SX32 R5, R2, R5, 0x1c ;  /* 0x0000000502057211 */ /* 0x000fca00078fe2ff */
[----:B------:R-:W-:-:S05]  /*0f50*/  IMAD R4, R5, -0x65, R4 ;  /* 0xffffff9b05047824 */ /* 0x000fca00078e0204 */
[----:B------:R-:W-:Y:S01]  /*0f60*/  ISETP.GE.AND P0, PT, R4, RZ, PT ;  /* 0x000000ff0400720c */ /* 0x000fe20003f06270 */
[----:B------:R-:W-:Y:S01]  /*0f70*/  @!P1 VIADD R3, R3, 0x20 ;  /* 0x0000002003039836 */ /* 0x000fe20000000000 */
[----:B------:R-:W-:-:S04]  /*0f80*/  ISETP.NE.AND P1, PT, R25, RZ, PT ;  /* 0x000000ff1900720c */ /* 0x000fc80003f25270 */
[----:B------:R-:W-:Y:S02]  /*0f90*/  PRMT R3, R3, 0x8880, RZ ;  /* 0x0000888003037816 */ /* 0x000fe400000000ff */
[----:B------:R-:W-:-:S05]  /*0fa0*/  P2R R30, PR, RZ, 0x2 ;  /* 0x00000002ff1e7803 */ /* 0x000fca0000000000 */
[----:B------:R-:W-:-:S04]  /*0fb0*/  @!P0 VIADD R4, R4, 0x65 ;  /* 0x0000006504048836 */ /* 0x000fc80000000000 */
[----:B------:R-:W-:-:S05]  /*0fc0*/  IMAD.IADD R3, R4, 0x1, R3 ;  /* 0x0000000104037824 */ /* 0x000fca00078e0203 */
[----:B------:R-:W-:-:S05]  /*0fd0*/  PRMT R2, R3, 0x9910, RZ ;  /* 0x0000991003027816 */ /* 0x000fca00000000ff */
[----:B------:R-:W-:-:S05]  /*0fe0*/  IMAD R5, R2, 0x1447, RZ ;  /* 0x0000144702057824 */ /* 0x000fca00078e02ff */
[----:B------:R-:W-:-:S04]  /*0ff0*/  SHF.R.S32.HI R2, RZ, 0x10, R5 ;  /* 0x00000010ff027819 */ /* 0x000fc80000011405 */
[----:B------:R-:W-:-:S04]  /*1000*/  LOP3.LUT R2, R2, 0xffff, RZ, 0xc0, !PT ;  /* 0x0000ffff02027812 */ /* 0x000fc800078ec0ff */
[----:B------:R-:W-:-:S04]  /*1010*/  SHF.R.U32.HI R2, RZ, 0xf, R2 ;  /* 0x0000000fff027819 */ /* 0x000fc80000011602 */
[----:B------:R-:W-:-:S04]  /*1020*/  LEA.HI.SX32 R2, R5, R2, 0xd ;  /* 0x0000000205027211 */ /* 0x000fc800078f6aff */
[----:B------:R-:W-:-:S05]  /*1030*/  PRMT R2, R2, 0x9910, RZ ;  /* 0x0000991002027816 */ /* 0x000fca00000000ff */
[----:B------:R-:W-:-:S04]  /*1040*/  IMAD R2, R2, 0x65, RZ ;  /* 0x0000006502027824 */ /* 0x000fc800078e02ff */
[----:B------:R-:W-:-:S05]  /*1050*/  IMAD.MOV R2, RZ, RZ, -R2 ;  /* 0x000000ffff027224 */ /* 0x000fca00078e0a02 */
[----:B------:R-:W-:-:S05]  /*1060*/  PRMT R2, R2, 0x7710, RZ ;  /* 0x0000771002027816 */ /* 0x000fca00000000ff */
[----:B------:R-:W-:-:S05]  /*1070*/  IMAD.IADD R3, R3, 0x1, R2 ;  /* 0x0000000103037824 */ /* 0x000fca00078e0202 */
[C---:B------:R-:W-:Y:S01]  /*1080*/  PRMT R2, R3.reuse, 0x9910, RZ ;  /* 0x0000991003027816 */ /* 0x040fe200000000ff */
[----:B------:R-:W-:-:S03]  /*1090*/  VIADD R3, R3, 0x65 ;  /* 0x0000006503037836 */ /* 0x000fc60000000000 */
[----:B------:R-:W-:Y:S02]  /*10a0*/  ISETP.GE.AND P0, PT, R2, RZ, PT ;  /* 0x000000ff0200720c */ /* 0x000fe40003f06270 */
[----:B------:R-:W-:-:S11]  /*10b0*/  LOP3.LUT R28, R3, 0xffff, RZ, 0xc0, !PT ;  /* 0x0000ffff031c7812 */ /* 0x000fd600078ec0ff */
[----:B------:R-:W-:-:S05]  /*10c0*/  @P0 VIADD R28, R28, 0xffffff9b ;  /* 0xffffff9b1c1c0836 */ /* 0x000fca0000000000 */
[----:B0-----:R-:W-:-:S13]  /*10d0*/  ISETP.NE.AND P0, PT, R28, UR4, PT ;  /* 0x000000041c007c0c */ /* 0x001fda000bf05270 */
[----:B------:R-:W-:Y:S05]  /*10e0*/  @P0 BRA `(.L_x_26) ;  /* 0x0000000000340947 */ /* 0x000fea0003800000 */
[----:B------:R-:W-:Y:S01]  /*10f0*/  MOV R2, 0x0 ;  /* 0x0000000000027802 */ /* 0x000fe20000000f00 */
[----:B------:R-:W-:Y:S01]  /*1100*/  IMAD.MOV.U32 R8, RZ, RZ, R26 ;  /* 0x000000ffff087224 */ /* 0x000fe200078e001a */
[----:B------:R-:W0:Y:S01]  /*1110*/  LDCU.64 UR4, c[0x4][0x8] ;  /* 0x01000100ff0477ac */ /* 0x000e220008000a00 */
[----:B------:R-:W-:Y:S02]  /*1120*/  IMAD.MOV.U32 R9, RZ, RZ, R23 ;  /* 0x000000ffff097224 */ /* 0x000fe400078e0017 */
[----:B------:R-:W-:Y:S01]  /*1130*/  IMAD.MOV.U32 R6, RZ, RZ, R19 ;  /* 0x000000ffff067224 */ /* 0x000fe200078e0013 */
[----:B------:R-:W1:Y:S01]  /*1140*/  LDC.64 R2, c[0x4][R2] ;  /* 0x0100000002027b82 */ /* 0x000e620000000a00 */
[----:B------:R-:W-:Y:S01]  /*1150*/  IMAD.MOV.U32 R7, RZ, RZ, R18 ;  /* 0x000000ffff077224 */ /* 0x000fe200078e0012 */
[----:B------:R2:W-:Y:S01]  /*1160*/  STL.64 [R1], R8 ;  /* 0x0000000801007387 */ /* 0x0005e20000100a00 */
[----:B0-----:R-:W-:Y:S02]  /*1170*/  IMAD.U32 R4, RZ, RZ, UR4 ;  /* 0x00000004ff047e24 */ /* 0x001fe4000f8e00ff */
[----:B--2---:R-:W-:-:S07]  /*1180*/  IMAD.U32 R5, RZ, RZ, UR5 ;  /* 0x00000005ff057e24 */ /* 0x004fce000f8e00ff */
[----:B------:R-:W-:-:S07]  /*1190*/  LEPC R20, `(.L_x_27) ;  /* 0x000000001014794e */ /* 0x000fce0000000000 */
[----:B-1----:R-:W-:Y:S05]  /*11a0*/  CALL.ABS.NOINC R2 ;  /* 0x0000000002007343 */ /* 0x002fea0003c00000 */
.L_x_27:
[----:B------:R0:W5:Y:S02]  /*11b0*/  LDG.E.U8 R0, desc[UR36][R16.64] ;  /* 0x0000002410007981 */ /* 0x000164000c1e1100 */
.L_x_26:
[----:B------:R-:W-:Y:S05]  /*11c0*/  BSYNC.RECONVERGENT B6 ;  /* 0x0000000000067941 */ /* 0x000fea0003800200 */
.L_x_25:
[----:B-----5:R-:W-:Y:S01]  /*11d0*/  PRMT R4, R0, 0x7610, R4 ;  /* 0x0000761000047816 */ /* 0x020fe20000000004 */
[----:B------:R-:W1:Y:S01]  /*11e0*/  LDCU UR4, c[0x0][0x39c] ;  /* 0x00007380ff0477ac */ /* 0x000e620008000800 */
[----:B------:R-:W-:Y:S03]  /*11f0*/  BSSY.RECONVERGENT B6, `(.L_x_28) ;  /* 0x000003a000067945 */ /* 0x000fe60003800200 */
[----:B------:R-:W-:-:S05]  /*1200*/  VIADD R0, R4, 0xffffffbf ;  /* 0xffffffbf04007836 */ /* 0x000fca0000000000 */
[----:B------:R-:W-:-:S04]  /*1210*/  LOP3.LUT R0, R0, 0xff, RZ, 0xc0, !PT ;  /* 0x000000ff00007812 */ /* 0x000fc800078ec0ff */
[----:B------:R-:W-:-:S13]  /*1220*/  ISETP.GE.U32.AND P0, PT, R0, 0x1a, PT ;  /* 0x0000001a0000780c */ /* 0x000fda0003f06070 */
[----:B------:R-:W-:-:S04]  /*1230*/  @!P0 VIADD R4, R4, 0x20 ;  /* 0x0000002004048836 */ /* 0x000fc80000000000 */
[C---:B------:R-:W-:Y:S01]  /*1240*/  VIADD R2, R4.reuse, 0xffffffbf ;  /* 0xffffffbf04027836 */ /* 0x040fe20000000000 */
[----:B------:R-:W-:-:S04]  /*1250*/  LOP3.LUT R0, R4, 0xffff, RZ, 0xc0, !PT ;  /* 0x0000ffff04007812 */ /* 0x000fc800078ec0ff */
[----:B------:R-:W-:-:S05]  /*1260*/  PRMT R3, R0, 0x8880, RZ ;  /* 0x0000888000037816 */ /* 0x000fca00000000ff */
[----:B------:R-:W-:-:S04]  /*1270*/  IMAD.IADD R3, R28, 0x1, -R3 ;  /* 0x000000011c037824 */ /* 0x000fc800078e0a03 */
[----:B------:R-:W-:-:S05]  /*1280*/  IMAD.HI R0, R3, 0x288df0cb, RZ ;  /* 0x288df0cb03007827 */ /* 0x000fca00078e02ff */
[----:B------:R-:W-:-:S04]  /*1290*/  SHF.R.U32.HI R5, RZ, 0x1f, R0 ;  /* 0x0000001fff057819 */ /* 0x000fc80000011600 */
[----:B------:R-:W-:-:S05]  /*12a0*/  LEA.HI.SX32 R0, R0, R5, 0x1c ;  /* 0x0000000500007211 */ /* 0x000fca00078fe2ff */
[----:B------:R-:W-:Y:S01]  /*12b0*/  IMAD R0, R0, -0x65, R3 ;  /* 0xffffff9b00007824 */ /* 0x000fe200078e0203 */
[----:B------:R-:W-:-:S04]  /*12c0*/  LOP3.LUT R3, R2, 0xff, RZ, 0xc0, !PT ;  /* 0x000000ff02037812 */ /* 0x000fc800078ec0ff */
[C---:B------:R-:W-:Y:S01]  /*12d0*/  ISETP.GE.AND P0, PT, R0.reuse, RZ, PT ;  /* 0x000000ff0000720c */ /* 0x040fe20003f06270 */
[----:B------:R-:W-:-:S12]  /*12e0*/  IMAD.SHL.U32 R0, R0, 0x100, RZ ;  /* 0x0000010000007824 */ /* 0x000fd800078e00ff */
[----:B------:R-:W-:Y:S01]  /*12f0*/  @!P0 VIADD R0, R0, 0x6500 ;  /* 0x0000650000008836 */ /* 0x000fe20000000000 */
[----:B------:R-:W-:-:S03]  /*1300*/  ISETP.GE.U32.AND P0, PT, R3, 0x1a, PT ;  /* 0x0000001a0300780c */ /* 0x000fc60003f06070 */
[----:B------:R-:W-:-:S05]  /*1310*/  IMAD.HI R2, R0, 0x288df0cb, RZ ;  /* 0x288df0cb00027827 */ /* 0x000fca00078e02ff */
[----:B------:R-:W-:-:S04]  /*1320*/  SHF.R.U32.HI R3, RZ, 0x1f, R2 ;  /* 0x0000001fff037819 */ /* 0x000fc80000011602 */
[----:B------:R-:W-:Y:S01]  /*1330*/  LEA.HI.SX32 R3, R2, R3, 0x1c ;  /* 0x0000000302037211 */ /* 0x000fe200078fe2ff */
[----:B------:R-:W-:-:S04]  /*1340*/  @!P0 VIADD R4, R4, 0x20 ;  /* 0x0000002004048836 */ /* 0x000fc80000000000 */
[----:B------:R-:W-:Y:S01]  /*1350*/  IMAD R0, R3, -0x65, R0 ;  /* 0xffffff9b03007824 */ /* 0x000fe200078e0200 */
[----:B------:R-:W-:-:S04]  /*1360*/  LOP3.LUT R2, R4, 0xffff, RZ, 0xc0, !PT ;  /* 0x0000ffff04027812 */ /* 0x000fc800078ec0ff */
[----:B------:R-:W-:Y:S02]  /*1370*/  ISETP.GE.AND P0, PT, R0, RZ, PT ;  /* 0x000000ff0000720c */ /* 0x000fe40003f06270 */
[----:B------:R-:W-:-:S11]  /*1380*/  PRMT R3, R2, 0x8880, RZ ;  /* 0x0000888002037816 */ /* 0x000fd600000000ff */
        /* <DEDUP_REMOVED lines=18> */
[----:B-1----:R-:W-:-:S13]  /*14b0*/  ISETP.NE.AND P0, PT, R28, UR4, PT ;  /* 0x000000041c007c0c */ /* 0x002fda000bf05270 */
[----:B------:R-:W-:Y:S05]  /*14c0*/  @P0 BRA `(.L_x_29) ;  /* 0x0000000000300947 */ /* 0x000fea0003800000 */
[----:B------:R-:W-:Y:S01]  /*14d0*/  IADD3 R8, P0, PT, R22, R32, RZ ;  /* 0x0000002016087210 */ /* 0x000fe20007f1e0ff */
[----:B------:R-:W1:Y:S01]  /*14e0*/  LDCU.64 UR4, c[0x4][0x8] ;  /* 0x01000100ff0477ac */ /* 0x000e620008000a00 */
[----:B------:R-:W-:Y:S01]  /*14f0*/  MOV R2, 0x0 ;  /* 0x0000000000027802 */ /* 0x000fe20000000f00 */
[----:B------:R-:W-:Y:S02]  /*1500*/  IMAD.MOV.U32 R6, RZ, RZ, R19 ;  /* 0x000000ffff067224 */ /* 0x000fe400078e0013 */
[----:B------:R-:W-:Y:S02]  /*1510*/  IMAD.X R9, RZ, RZ, R33, P0 ;  /* 0x000000ffff097224 */ /* 0x000fe400000e0621 */
[----:B------:R-:W-:Y:S01]  /*1520*/  IMAD.MOV.U32 R7, RZ, RZ, R18 ;  /* 0x000000ffff077224 */ /* 0x000fe200078e0012 */
[----:B------:R-:W2:Y:S02]  /*1530*/  LDC.64 R2, c[0x4][R2] ;  /* 0x0100000002027b82 */ /* 0x000ea40000000a00 */
[----:B------:R3:W-:Y:S01]  /*1540*/  STL.64 [R1], R8 ;  /* 0x0000000801007387 */ /* 0x0007e20000100a00 */
[----:B-1----:R-:W-:-:S02]  /*1550*/  IMAD.U32 R4, RZ, RZ, UR4 ;  /* 0x00000004ff047e24 */ /* 0x002fc4000f8e00ff */
[----:B------:R-:W-:-:S07]  /*1560*/  IMAD.U32 R5, RZ, RZ, UR5 ;  /* 0x00000005ff057e24 */ /* 0x000fce000f8e00ff */
[----:B------:R-:W-:-:S07]  /*1570*/  LEPC R20, `(.L_x_29) ;  /* 0x000000001014794e */ /* 0x000fce0000000000 */
[----:B0-23--:R-:W-:Y:S05]  /*1580*/  CALL.ABS.NOINC R2 ;  /* 0x0000000002007343 */ /* 0x00dfea0003c00000 */
.L_x_29:
[----:B------:R-:W-:Y:S05]  /*1590*/  BSYNC.RECONVERGENT B6 ;  /* 0x0000000000067941 */ /* 0x000fea0003800200 */
.L_x_28:
[----:B------:R-:W-:Y:S01]  /*15a0*/  ISETP.NE.AND P6, PT, R30, RZ, PT ;  /* 0x000000ff1e00720c */ /* 0x000fe20003fc5270 */
[----:B------:R-:W-:Y:S01]  /*15b0*/  VIADD R24, R24, 0x2 ;  /* 0x0000000218187836 */ /* 0x000fe20000000000 */
[----:B------:R-:W-:Y:S01]  /*15c0*/  IADD3 R26, P0, PT, R26, 0x2, RZ ;  /* 0x000000021a1a7810 */ /* 0x000fe20007f1e0ff */
[----:B------:R-:W-:-:S04]  /*15d0*/  VIADD R22, R22, 0x2 ;  /* 0x0000000216167836 */ /* 0x000fc80000000000 */
[----:B------:R-:W-:-:S06]  /*15e0*/  IMAD.X R23, RZ, RZ, R23, P0 ;  /* 0x000000ffff177224 */ /* 0x000fcc00000e0617 */
[----:B------:R-:W-:Y:S05]  /*15f0*/  @P6 BRA `(.L_x_30) ;  /* 0xfffffff400d86947 */ /* 0x000fea000383ffff */
[----:B------:R-:W-:Y:S05]  /*1600*/  BSYNC.RECONVERGENT B7 ;  /* 0x0000000000077941 */ /* 0x000fea0003800200 */
.L_x_24:
[----:B------:R-:W-:-:S07]  /*1610*/  VIADD R0, R22, 0xffffffff ;  /* 0xffffffff16007836 */ /* 0x000fce0000000000 */
.L_x_23:
[----:B------:R-:W-:Y:S05]  /*1620*/  BSYNC.RECONVERGENT B8 ;  /* 0x0000000000087941 */ /* 0x000fea0003800200 */
.L_x_22:
[----:B------:R-:W-:-:S13]  /*1630*/  ISETP.NE.AND P0, PT, R27, RZ, PT ;  /* 0x000000ff1b00720c */ /* 0x000fda0003f05270 */
[----:B------:R-:W-:Y:S05]  /*1640*/  @!P0 EXIT ;  /* 0x000000000000894d */ /* 0x000fea0003800000 */
[C---:B------:R-:W-:Y:S01]  /*1650*/  IADD3 R2, P0, PT, R0.reuse, R31, RZ ;  /* 0x0000001f00027210 */ /* 0x040fe20007f1e0ff */
[----:B------:R-:W1:Y:S03]  /*1660*/  LDCU UR4, c[0x0][0x39c] ;  /* 0x00007380ff0477ac */ /* 0x000e660008000800 */
[----:B------:R-:W-:-:S05]  /*1670*/  LEA.HI.X.SX32 R3, R0, R29, 0x1, P0 ;  /* 0x0000001d00037211 */ /* 0x000fca00000f0eff */
[----:B------:R-:W2:Y:S04]  /*1680*/  LDG.E.U8 R5, desc[UR36][R2.64+-0x1] ;  /* 0xffffff2402057981 */ /* 0x000ea8000c1e1100 */
[----:B------:R-:W3:Y:S01]  /*1690*/  LDG.E.U8 R4, desc[UR36][R2.64] ;  /* 0x0000002402047981 */ /* 0x000ee2000c1e1100 */
[----:B--2---:R-:W-:Y:S02]  /*16a0*/  VIADD R6, R5, 0xffffffbf ;  /* 0xffffffbf05067836 */ /* 0x004fe40000000000 */
[----:B---3--:R-:W-:-:S03]  /*16b0*/  VIADD R2, R4, 0xffffffbf ;  /* 0xffffffbf04027836 */ /* 0x008fc60000000000 */
[----:B------:R-:W-:-:S04]  /*16c0*/  LOP3.LUT R6, R6, 0xff, RZ, 0xc0, !PT ;  /* 0x000000ff06067812 */ /* 0x000fc800078ec0ff */
[----:B------:R-:W-:Y:S02]  /*16d0*/  ISETP.GE.U32.AND P0, PT, R6, 0x1a, PT ;  /* 0x0000001a0600780c */ /* 0x000fe40003f06070 */
[----:B------:R-:W-:-:S11]  /*16e0*/  LOP3.LUT R2, R2, 0xff, RZ, 0xc0, !PT ;  /* 0x000000ff02027812 */ /* 0x000fd600078ec0ff */
[----:B------:R-:W-:Y:S01]  /*16f0*/  @!P0 VIADD R5, R5, 0x20 ;  /* 0x0000002005058836 */ /* 0x000fe20000000000 */
[----:B------:R-:W-:-:S04]  /*1700*/  ISETP.GE.U32.AND P0, PT, R2, 0x1a, PT ;  /* 0x0000001a0200780c */ /* 0x000fc80003f06070 */
[----:B------:R-:W-:-:S05]  /*1710*/  PRMT R5, R5, 0x8880, RZ ;  /* 0x0000888005057816 */ /* 0x000fca00000000ff */
[----:B------:R-:W-:-:S04]  /*1720*/  IMAD.IADD R5, R28, 0x1, -R5 ;  /* 0x000000011c057824 */ /* 0x000fc800078e0a05 */
[----:B------:R-:W-:-:S04]  /*1730*/  IMAD.HI R6, R5, 0x288df0cb, RZ ;  /* 0x288df0cb05067827 */ /* 0x000fc800078e02ff */
[----:B------:R-:W-:Y:S01]  /*1740*/  @!P0 VIADD R4, R4, 0x20 ;  /* 0x0000002004048836 */ /* 0x000fe20000000000 */
[----:B------:R-:W-:-:S04]  /*1750*/  SHF.R.U32.HI R7, RZ, 0x1f, R6 ;  /* 0x0000001fff077819 */ /* 0x000fc80000011606 */
[----:B------:R-:W-:-:S05]  /*1760*/  LEA.HI.SX32 R6, R6, R7, 0x1c ;  /* 0x0000000706067211 */ /* 0x000fca00078fe2ff */
[----:B------:R-:W-:Y:S02]  /*1770*/  IMAD R6, R6, -0x65, R5 ;  /* 0xffffff9b06067824 */ /* 0x000fe400078e0205 */
[----:B------:R-:W-:-:S03]  /*1780*/  VIADD R5, R4, 0xffffffbf ;  /* 0xffffffbf04057836 */ /* 0x000fc60000000000 */
[C---:B------:R-:W-:Y:S01]  /*1790*/  ISETP.GE.AND P1, PT, R6.reuse, RZ, PT ;  /* 0x000000ff0600720c */ /* 0x040fe20003f26270 */
[----:B------:R-:W-:Y:S01]  /*17a0*/  IMAD.SHL.U32 R6, R6, 0x100, RZ ;  /* 0x0000010006067824 */ /* 0x000fe200078e00ff */
[----:B------:R-:W-:-:S11]  /*17b0*/  LOP3.LUT R5, R5, 0xff, RZ, 0xc0, !PT ;  /* 0x000000ff05057812 */ /* 0x000fd600078ec0ff */
[----:B------:R-:W-:Y:S01]  /*17c0*/  @!P1 VIADD R6, R6, 0x6500 ;  /* 0x0000650006069836 */ /* 0x000fe20000000000 */
[----:B------:R-:W-:-:S03]  /*17d0*/  ISETP.GE.U32.AND P1, PT, R5, 0x1a, PT ;  /* 0x0000001a0500780c */ /* 0x000fc60003f26070 */
[----:B------:R-:W-:-:S05]  /*17e0*/  IMAD.HI R2, R6, 0x288df0cb, RZ ;  /* 0x288df0cb06027827 */ /* 0x000fca00078e02ff */
[----:B------:R-:W-:-:S04]  /*17f0*/  SHF.R.U32.HI R3, RZ, 0x1f, R2 ;  /* 0x0000001fff037819 */ /* 0x000fc80000011602 */
[----:B------:R-:W-:Y:S01]  /*1800*/  LEA.HI.SX32 R3, R2, R3, 0x1c ;  /* 0x0000000302037211 */ /* 0x000fe200078fe2ff */
[----:B------:R-:W-:-:S04]  /*1810*/  @!P1 VIADD R4, R4, 0x20 ;  /* 0x0000002004049836 */ /* 0x000fc80000000000 */
[----:B------:R-:W-:Y:S01]  /*1820*/  IMAD R3, R3, -0x65, R6 ;  /* 0xffffff9b03037824 */ /* 0x000fe200078e0206 */
[----:B------:R-:W-:-:S04]  /*1830*/  PRMT R2, R4, 0x8880, RZ ;  /* 0x0000888004027816 */ /* 0x000fc800000000ff */
[----:B------:R-:W-:-:S13]  /*1840*/  ISETP.GE.AND P0, PT, R3, RZ, PT ;  /* 0x000000ff0300720c */ /* 0x000fda0003f06270 */
        /* <DEDUP_REMOVED lines=19> */
[----:B------:R-:W-:Y:S05]  /*1980*/  @P0 EXIT ;  /* 0x000000000000094d */ /* 0x000fea0003800000 */
[----:B------:R-:W-:Y:S01]  /*1990*/  IADD3 R32, P0, PT, R0, R32, RZ ;  /* 0x0000002000207210 */ /* 0x000fe20007f1e0ff */
[----:B------:R-:W1:Y:S01]  /*19a0*/  LDCU.64 UR4, c[0x4][0x8] ;  /* 0x01000100ff0477ac */ /* 0x000e620008000a00 */
[----:B------:R-:W-:Y:S01]  /*19b0*/  MOV R0, 0x0 ;  /* 0x0000000000007802 */ /* 0x000fe20000000f00 */
[----:B------:R-:W-:Y:S02]  /*19c0*/  IMAD.MOV.U32 R6, RZ, RZ, R19 ;  /* 0x000000ffff067224 */ /* 0x000fe400078e0013 */
[----:B------:R-:W-:Y:S01]  /*19d0*/  IMAD.X R33, RZ, RZ, R33, P0 ;  /* 0x000000ffff217224 */ /* 0x000fe200000e0621 */
[----:B------:R2:W3:Y:S01]  /*19e0*/  LDC.64 R2, c[0x4][R0] ;  /* 0x0100000000027b82 */ /* 0x0004e20000000a00 */
[----:B------:R-:W-:-:S03]  /*19f0*/  IMAD.MOV.U32 R7, RZ, RZ, R18 ;  /* 0x000000ffff077224 */ /* 0x000fc600078e0012 */
[----:B------:R2:W-:Y:S01]  /*1a00*/  STL.64 [R1], R32 ;  /* 0x0000002001007387 */ /* 0x0005e20000100a00 */
[----:B-1----:R-:W-:Y:S02]  /*1a10*/  IMAD.U32 R4, RZ, RZ, UR4 ;  /* 0x00000004ff047e24 */ /* 0x002fe4000f8e00ff */
[----:B------:R-:W-:-:S07]  /*1a20*/  IMAD.U32 R5, RZ, RZ, UR5 ;  /* 0x00000005ff057e24 */ /* 0x000fce000f8e00ff */
[----:B------:R-:W-:-:S07]  /*1a30*/  LEPC R20, `(.L_x_31) ;  /* 0x000000001014794e */ /* 0x000fce0000000000 */
[----:B0-23--:R-:W-:Y:S05]  /*1a40*/  CALL.ABS.NOINC R2 ;  /* 0x0000000002007343 */ /* 0x00dfea0003c00000 */
.L_x_31:
[----:B------:R-:W-:Y:S05]  /*1a50*/  EXIT ;  /* 0x000000000000794d */ /* 0x000fea0003800000 */
.L_x_21:
[----:B------:R-:W-:Y:S01]  /*1a60*/  IADD3 R2, P0, PT, R32, 0x1, RZ ;  /* 0x0000000120027810 */ /* 0x000fe20007f1e0ff */
[----:B------:R-:W-:Y:S02]  /*1a70*/  IMAD.IADD R22, R3, 0x1, -R22 ;  /* 0x0000000103167824 */ /* 0x000fe400078e0a16 */
[----:B------:R-:W-:Y:S02]  /*1a80*/  IMAD.MOV.U32 R16, RZ, RZ, 0x1 ;  /* 0x00000001ff107424 */ /* 0x000fe400078e00ff */
[----:B------:R-:W-:-:S08]  /*1a90*/  IMAD.X R33, RZ, RZ, R33, P0 ;  /* 0x000000ffff217224 */ /* 0x000fd000000e0621 */
.L_x_36:
[----:B------:R-:W-:-:S04]  /*1aa0*/  IADD3 R4, P0, PT, R16, R31, RZ ;  /* 0x0000001f10047210 */ /* 0x000fc80007f1e0ff */
[----:B-1----:R-:W-:-:S05]  /*1ab0*/  LEA.HI.X.SX32 R5, R16, R29, 0x1, P0 ;  /* 0x0000001d10057211 */ /* 0x002fca00000f0eff */
[----:B------:R-:W2:Y:S04]  /*1ac0*/  LDG.E.U8 R3, desc[UR36][R4.64+-0x1] ;  /* 0xffffff2404037981 */ /* 0x000ea8000c1e1100 */
[----:B------:R-:W3:Y:S01]  /*1ad0*/  LDG.E.U8 R0, desc[UR36][R4.64] ;  /* 0x0000002404007981 */ /* 0x000ee2000c1e1100 */
[----:B------:R-:W-:Y:S01]  /*1ae0*/  BSSY.RECONVERGENT B6, `(.L_x_32) ;  /* 0x000004c000067945 */ /* 0x000fe20003800200 */
[----:B--2---:R-:W-:Y:S02]  /*1af0*/  VIADD R6, R3, 0xffffffbf ;  /* 0xffffffbf03067836 */ /* 0x004fe40000000000 */
[----:B---3--:R-:W-:-:S03]  /*1b00*/  VIADD R5, R0, 0x20 ;  /* 0x0000002000057836 */ /* 0x008fc60000000000 */
        /* <DEDUP_REMOVED lines=9> */
[----:B------:R-:W-:-:S03]  /*1ba0*/  VIADD R3, R0, 0xffffffbf ;  /* 0xffffffbf00037836 */ /* 0x000fc60000000000 */
[C---:B------:R-:W-:Y:S01]  /*1bb0*/  ISETP.GE.AND P1, PT, R6.reuse, RZ, PT ;  /* 0x000000ff0600720c */ /* 0x040fe20003f26270 */
[----:B------:R-:W-:Y:S01]  /*1bc0*/  IMAD.SHL.U32 R6, R6, 0x100, RZ ;  /* 0x0000010006067824 */ /* 0x000fe200078e00ff */
        /* <DEDUP_REMOVED lines=12> */
[----:B------:R-:W-:-:S05]  /*1c90*/  @!P1 VIADD R4, R4, 0x20 ;  /* 0x0000002004049836 */ /* 0x000fca0000000000 */
[----:B------:R-:W-:-:S07]  /*1ca0*/  PRMT R7, R4, 0x8880, RZ ;  /* 0x0000888004077816 */ /* 0x000fce00000000ff */
        /* <DEDUP_REMOVED lines=18> */
[----:B------:R-:W-:-:S13]  /*1dd0*/  ISETP.NE.AND P0, PT, R28, UR43, PT ;  /* 0x0000002b1c007c0c */ /* 0x000fda000bf05270 */
[----:B------:R-:W-:Y:S05]  /*1de0*/  @P0 BRA `(.L_x_33) ;  /* 0x00000000006c0947 */ /* 0x000fea0003800000 */
[----:B------:R-:W0:Y:S01]  /*1df0*/  LDC.64 R6, c[0x0][0x390] ;  /* 0x0000e400ff067b82 */ /* 0x000e220000000a00 */
[----:B------:R-:W-:Y:S01]  /*1e00*/  ISETP.NE.AND P0, PT, R0, RZ, PT ;  /* 0x000000ff0000720c */ /* 0x000fe20003f05270 */
[----:B------:R-:W-:Y:S01]  /*1e10*/  BSSY.RECONVERGENT B0, `(.L_x_34) ;  /* 0x0000009000007945 */ /* 0x000fe20003800200 */
[----:B------:R-:W-:Y:S02]  /*1e20*/  IADD3 R8, P1, PT, R2, UR40, RZ ;  /* 0x0000002802087c10 */ /* 0x000fe4000ff3e0ff */
[----:B------:R-:W-:Y:S02]  /*1e30*/  PRMT R4, RZ, 0x7610, R4 ;  /* 0x00007610ff047816 */ /* 0x000fe40000000004 */
[----:B------:R-:W-:-:S07]  /*1e40*/  IADD3.X R9, PT, PT, R33, UR41, RZ, P1, !PT ;  /* 0x0000002921097c10 */ /* 0x000fce0008ffe4ff */
[----:B------:R-:W-:Y:S05]  /*1e50*/  @!P0 BRA `(.L_x_35) ;  /* 0x0000000000108947 */ /* 0x000fea0003800000 */
[----:B------:R-:W-:Y:S02]  /*1e60*/  ISETP.GT.U32.AND P0, PT, R3, 0x19, PT ;  /* 0x000000190300780c */ /* 0x000fe40003f04070 */
[----:B------:R-:W-:-:S11]  /*1e70*/  PRMT R4, R0, 0x7610, R4 ;  /* 0x0000761000047816 */ /* 0x000fd60000000004 */
[----:B------:R1:W-:Y:S01]  /*1e80*/  @!P0 STG.E.U8 desc[UR36][R8.64], R5 ;  /* 0x0000000508008986 */ /* 0x0003e2000c101124 */
[----:B------:R-:W-:-:S07]  /*1e90*/  @!P0 PRMT R4, R5, 0x7610, R4 ;  /* 0x0000761005048816 */ /* 0x000fce0000000004 */
.L_x_35:
[----:B------:R-:W-:Y:S05]  /*1ea0*/  BSYNC.RECONVERGENT B0 ;  /* 0x0000000000007941 */ /* 0x000fea0003800200 */
.L_x_34:
[----:B0-----:R-:W2:Y:S01]  /*1eb0*/  LDG.E.U8 R6, desc[UR36][R6.64] ;  /* 0x0000002406067981 */ /* 0x001ea2000c1e1100 */
[----:B------:R-:W-:-:S04]  /*1ec0*/  LOP3.LUT R3, R4, 0xff, RZ, 0xc0, !PT ;  /* 0x000000ff04037812 */ /* 0x000fc800078ec0ff */
[----:B--2---:R-:W-:-:S13]  /*1ed0*/  ISETP.NE.AND P0, PT, R3, R6, PT ;  /* 0x000000060300720c */ /* 0x004fda0003f05270 */
[----:B------:R-:W-:Y:S05]  /*1ee0*/  @P0 BRA `(.L_x_33) ;  /* 0x00000000002c0947 */ /* 0x000fea0003800000 */
[----:B------:R-:W-:Y:S01]  /*1ef0*/  IMAD.MOV.U32 R3, RZ, RZ, R33 ;  /* 0x000000ffff037224 */ /* 0x000fe200078e0021 */
[----:B------:R-:W-:Y:S01]  /*1f00*/  MOV R0, 0x0 ;  /* 0x0000000000007802 */ /* 0x000fe20000000f00 */
[----:B------:R-:W0:Y:S01]  /*1f10*/  LDCU.64 UR4, c[0x4][0x8] ;  /* 0x01000100ff0477ac */ /* 0x000e220008000a00 */
[----:B------:R-:W-:Y:S02]  /*1f20*/  IMAD.MOV.U32 R6, RZ, RZ, R19 ;  /* 0x000000ffff067224 */ /* 0x000fe400078e0013 */
[----:B------:R2:W-:Y:S01]  /*1f30*/  STL.64 [R1], R2 ;  /* 0x0000000201007387 */ /* 0x0005e20000100a00 */
[----:B-1----:R2:W1:Y:S01]  /*1f40*/  LDC.64 R8, c[0x4][R0] ;  /* 0x0100000000087b82 */ /* 0x0024620000000a00 */
[----:B------:R-:W-:Y:S02]  /*1f50*/  IMAD.MOV.U32 R7, RZ, RZ, R18 ;  /* 0x000000ffff077224 */ /* 0x000fe400078e0012 */
[----:B0-----:R-:W-:Y:S02]  /*1f60*/  IMAD.U32 R4, RZ, RZ, UR4 ;  /* 0x00000004ff047e24 */ /* 0x001fe4000f8e00ff */
[----:B--2---:R-:W-:-:S07]  /*1f70*/  IMAD.U32 R5, RZ, RZ, UR5 ;  /* 0x00000005ff057e24 */ /* 0x004fce000f8e00ff */
[----:B------:R-:W-:-:S07]  /*1f80*/  LEPC R20, `(.L_x_33) ;  /* 0x000000001014794e */ /* 0x000fce0000000000 */
[----:B-1----:R-:W-:Y:S05]  /*1f90*/  CALL.ABS.NOINC R8 ;  /* 0x0000000008007343 */ /* 0x002fea0003c00000 */
.L_x_33:
[----:B------:R-:W-:Y:S05]  /*1fa0*/  BSYNC.RECONVERGENT B6 ;  /* 0x0000000000067941 */ /* 0x000fea0003800200 */
.L_x_32:
[----:B------:R-:W-:Y:S01]  /*1fb0*/  VIADD R22, R22, 0x1 ;  /* 0x0000000116167836 */ /* 0x000fe20000000000 */
[----:B------:R-:W-:-:S04]  /*1fc0*/  IADD3 R2, P1, PT, R2, 0x1, RZ ;  /* 0x0000000102027810 */ /* 0x000fc80007f3e0ff */
[----:B------:R-:W-:Y:S01]  /*1fd0*/  ISETP.NE.AND P0, PT, R22, RZ, PT ;  /* 0x000000ff1600720c */ /* 0x000fe20003f05270 */
[----:B------:R-:W-:-:S12]  /*1fe0*/  IMAD.X R33, RZ, RZ, R33, P1 ;  /* 0x000000ffff217224 */ /* 0x000fd800008e0621 */
[----:B------:R-:W-:Y:S05]  /*1ff0*/  @!P0 EXIT ;  /* 0x000000000000894d */ /* 0x000fea0003800000 */
[----:B------:R-:W-:Y:S01]  /*2000*/  VIADD R16, R16, 0x1 ;  /* 0x0000000110107836 */ /* 0x000fe20000000000 */
[----:B------:R-:W-:Y:S06]  /*2010*/  BRA `(.L_x_36) ;  /* 0xfffffff800a07947 */ /* 0x000fec000383ffff */
.L_x_20:
[----:B------:R-:W-:-:S13]  /*2020*/  ISETP.GE.AND P0, PT, R23, 0x2, PT ;  /* 0x000000021700780c */ /* 0x000fda0003f06270 */
[----:B------:R-:W-:Y:S05]  /*2030*/  @!P0 BRA `(.L_x_37) ;  /* 0x0000000800bc8947 */ /* 0x000fea0003800000 */
[----:B------:R-:W-:Y:S02]  /*2040*/  VIADD R17, R17, 0x1 ;  /* 0x0000000111117836 */ /* 0x000fe40000000000 */
[----:B------:R-:W-:-:S07]  /*2050*/  IMAD.MOV.U32 R16, RZ, RZ, 0x1 ;  /* 0x00000001ff107424 */ /* 0x000fce00078e00ff */
.L_x_55:
[----:B------:R-:W-:-:S04]  /*2060*/  IADD3 R6, P0, PT, R16, R31, RZ ;  /* 0x0000001f10067210 */ /* 0x000fc80007f1e0ff */
[----:B------:R-:W-:Y:S02]  /*2070*/  LEA.HI.X.SX32 R7, R16, R29, 0x1, P0 ;  /* 0x0000001d10077211 */ /* 0x000fe400000f0eff */
[----:B------:R-:W-:-:S03]  /*2080*/  IADD3 R2, P0, PT, R23, R6, RZ ;  /* 0x0000000617027210 */ /* 0x000fc60007f1e0ff */
[----:B------:R0:W5:Y:S02]  /*2090*/  LDG.E.U8 R0, desc[UR36][R6.64+-0x1] ;  /* 0xffffff2406007981 */ /* 0x000164000c1e1100 */
[----:B------:R-:W-:-:S05]  /*20a0*/  IMAD.X R3, RZ, RZ, R7, P0 ;  /* 0x000000ffff037224 */ /* 0x000fca00000e0607 */
[----:B------:R0:W5:Y:S01]  /*20b0*/  LDG.E.U8 R2, desc[UR36][R2.64] ;  /* 0x0000002402027981 */ /* 0x000162000c1e1100 */
[----:B------:R-:W-:Y:S01]  /*20c0*/  BSSY.RECONVERGENT B1, `(.L_x_38) ;  /* 0x0000044000017945 */ /* 0x000fe20003800200 */
[----:B------:R-:W-:Y:S02]  /*20d0*/  IMAD.MOV.U32 R5, RZ, RZ, 0x43800000 ;  /* 0x43800000ff057424 */ /* 0x000fe400078e00ff */
[----:B------:R-:W-:-:S07]  /*20e0*/  IMAD.MOV.U32 R4, RZ, RZ, 0x1 ;  /* 0x00000001ff047424 */ /* 0x000fce00078e00ff */
.L_x_48:
[----:B0-----:R-:W-:Y:S01]  /*20f0*/  FMUL R3, R5, 256 ;  /* 0x4380000005037820 */ /* 0x001fe20000400000 */
[----:B------:R-:W-:Y:S01]  /*2100*/  VIADD R4, R4, 0x1 ;  /* 0x0000000104047836 */ /* 0x000fe20000000000 */
[----:B------:R-:W-:Y:S02]  /*2110*/  BSSY.RECONVERGENT B0, `(.L_x_39) ;  /* 0x0000038000007945 */ /* 0x000fe40003800200 */
[C---:B------:R-:W-:Y:S01]  /*2120*/  FADD R6, |R3|.reuse, -RZ ;  /* 0x800000ff03067221 */ /* 0x040fe20000000200 */
[----:B------:R-:W-:Y:S02]  /*2130*/  FSETP.GEU.AND P1, PT, |R3|, 101, PT ;  /* 0x42ca00000300780b */ /* 0x000fe40003f2e200 */
[----:B------:R-:W-:-:S11]  /*2140*/  ISETP.NE.AND P0, PT, R4, R23, PT ;  /* 0x000000170400720c */ /* 0x000fd60003f05270 */
[----:B------:R-:W-:Y:S05]  /*2150*/  @!P1 BRA `(.L_x_40) ;  /* 0x0000000000cc9947 */ /* 0x000fea0003800000 */
[----:B------:R-:W-:-:S13]  /*2160*/  FSETP.GTU.AND P1, PT, R6, 847249408, PT ;  /* 0x4e4a00000600780b */ /* 0x000fda0003f2c000 */
[----:B------:R-:W-:Y:S05]  /*2170*/  @P1 BRA `(.L_x_41) ;  /* 0x00000000005c1947 */ /* 0x000fea0003800000 */
[----:B------:R-:W-:Y:S01]  /*2180*/  FMUL R5, R6, 0.0099009899422526359558 ;  /* 0x3c2237c306057820 */ /* 0x000fe20000400000 */
[----:B------:R-:W-:Y:S05]  /*2190*/  BSSY.RECONVERGENT B2, `(.L_x_42) ;  /* 0x0000013000027945 */ /* 0x000fea0003800200 */
[----:B------:R-:W0:Y:S02]  /*21a0*/  FRND.TRUNC R5, R5 ;  /* 0x0000000500057307 */ /* 0x000e24000020d000 */
[----:B0-----:R-:W-:-:S05]  /*21b0*/  FFMA R7, R5, -101, R6 ;  /* 0xc2ca000005077823 */ /* 0x001fca0000000006 */
[----:B------:R-:W-:-:S13]  /*21c0*/  ISETP.GE.U32.AND P1, PT, R7, 0x42ca0000, PT ;  /* 0x42ca00000700780c */ /* 0x000fda0003f26070 */
[----:B------:R-:W-:Y:S05]  /*21d0*/  @!P1 BRA `(.L_x_43) ;  /* 0x0000000000389947 */ /* 0x000fea0003800000 */
[----:B------:R-:W-:-:S13]  /*21e0*/  ISETP.GT.U32.AND P1, PT, R7, -0x80000000, PT ;  /* 0x800000000700780c */ /* 0x000fda0003f24070 */
[----:B------:R-:W-:Y:S05]  /*21f0*/  @P1 BRA `(.L_x_44) ;  /* 0x0000000000241947 */ /* 0x000fea0003800000 */
[----:B------:R-:W-:Y:S01]  /*2200*/  FSETP.GE.AND P1, PT, R7, 202, PT ;  /* 0x434a00000700780b */ /* 0x000fe20003f26000 */
[----:B------:R-:W-:-:S12]  /*2210*/  FADD R5, R5, 1 ;  /* 0x3f80000005057421 */ /* 0x000fd80000000000 */
[----:B------:R-:W-:Y:S05]  /*2220*/  @!P1 BRA `(.L_x_43) ;  /* 0x0000000000249947 */ /* 0x000fea0003800000 */
[----:B------:R-:W-:Y:S02]  /*2230*/  IMAD.MOV.U32 R8, RZ, RZ, 0x42ca0000 ;  /* 0x42ca0000ff087424 */ /* 0x000fe400078e00ff */
[----:B------:R-:W-:Y:S02]  /*2240*/  FADD R5, R5, 1 ;  /* 0x3f80000005057421 */ /* 0x000fe40000000000 */
[----:B------:R-:W-:-:S05]  /*2250*/  FFMA R7, R8, -3, R7 ;  /* 0xc040000008077823 */ /* 0x000fca0000000007 */
[----:B------:R-:W-:-:S13]  /*2260*/  FSETP.GE.AND P1, PT, R7, RZ, PT ;  /* 0x000000ff0700720b */ /* 0x000fda0003f26000 */
[----:B------:R-:W-:Y:S01]  /*2270*/  @P1 FADD R5, R5, 1 ;  /* 0x3f80000005051421 */ /* 0x000fe20000000000 */
[----:B------:R-:W-:Y:S06]  /*2280*/  BRA `(.L_x_43) ;  /* 0x00000000000c7947 */ /* 0x000fec0003800000 */
.L_x_44:
[----:B------:R-:W-:Y:S01]  /*2290*/  FSETP.GEU.AND P1, PT, R7, -101, PT ;  /* 0xc2ca00000700780b */ /* 0x000fe20003f2e000 */
[----:B------:R-:W-:-:S12]  /*22a0*/  FADD R5, R5, -1 ;  /* 0xbf80000005057421 */ /* 0x000fd80000000000 */
[----:B------:R-:W-:-:S07]  /*22b0*/  @!P1 FADD R5, R5, -1 ;  /* 0xbf80000005059421 */ /* 0x000fce0000000000 */
.L_x_43:
[----:B------:R-:W-:Y:S05]  /*22c0*/  BSYNC.RECONVERGENT B2 ;  /* 0x0000000000027941 */ /* 0x000fea0003800200 */
.L_x_42:
[----:B------:R-:W-:Y:S01]  /*22d0*/  FFMA R6, R5, -101, R6 ;  /* 0xc2ca000005067823 */ /* 0x000fe20000000006 */
[----:B------:R-:W-:Y:S06]  /*22e0*/  BRA `(.L_x_40) ;  /* 0x0000000000687947 */ /* 0x000fec0003800000 */
.L_x_41:
[C---:B------:R-:W-:Y:S01]  /*22f0*/  LOP3.LUT R5, R6.reuse, 0xff800000, RZ, 0xc0, !PT ;  /* 0xff80000006057812 */ /* 0x040fe200078ec0ff */
[----:B------:R-:W-:Y:S01]  /*2300*/  IMAD.MOV.U32 R10, RZ, RZ, 0x7fffffff ;  /* 0x7fffffffff0a7424 */ /* 0x000fe200078e00ff */
[C---:B------:R-:W-:Y:S01]  /*2310*/  ISETP.GT.U32.AND P1, PT, R6.reuse, 0x7f7fffff, PT ;  /* 0x7f7fffff0600780c */ /* 0x040fe20003f24070 */
[----:B------:R-:W-:Y:S02]  /*2320*/  BSSY.RECONVERGENT B2, `(.L_x_45) ;  /* 0x0000014000027945 */ /* 0x000fe40003800200 */
[----:B------:R-:W-:Y:S01]  /*2330*/  VIADD R7, R5, 0xbd800000 ;  /* 0xbd80000005077836 */ /* 0x000fe20000000000 */
[----:B------:R-:W-:Y:S02]  /*2340*/  LOP3.LUT R5, R6, 0x7fffff, RZ, 0xc0, !PT ;  /* 0x007fffff06057812 */ /* 0x000fe400078ec0ff */
[----:B------:R-:W-:Y:S02]  /*2350*/  FSEL R10, R10, 536870912, P1 ;  /* 0x4e0000000a0a7808 */ /* 0x000fe40000800000 */
[----:B------:R-:W-:-:S02]  /*2360*/  ISETP.NE.AND P2, PT, R7, RZ, PT ;  /* 0x000000ff0700720c */ /* 0x000fc40003f45270 */
[----:B------:R-:W-:-:S11]  /*2370*/  LOP3.LUT R5, R5, 0x3f800000, RZ, 0xfc, !PT ;  /* 0x3f80000005057812 */ /* 0x000fd600078efcff */
[----:B------:R-:W-:Y:S05]  /*2380*/  @!P2 BRA `(.L_x_46) ;  /* 0x000000000034a947 */ /* 0x000fea0003800000 */
.L_x_47:
        /* <DEDUP_REMOVED lines=13> */
.L_x_46:
[----:B------:R-:W-:Y:S05]  /*2460*/  BSYNC.RECONVERGENT B2 ;  /* 0x0000000000027941 */ /* 0x000fea0003800200 */
.L_x_45:
[----:B------:R-:W-:-:S04]  /*2470*/  FMUL R5, R5, 1.1920928955078125e-07 ;  /* 0x3400000005057820 */ /* 0x000fc80000400000 */
[----:B------:R-:W-:-:S07]  /*2480*/  FMUL R6, R10, R5 ;  /* 0x000000050a067220 */ /* 0x000fce0000400000 */
.L_x_40:
[----:B------:R-:W-:Y:S05]  /*2490*/  BSYNC.RECONVERGENT B0 ;  /* 0x0000000000007941 */ /* 0x000fea0003800200 */
.L_x_39:
[C---:B------:R-:W-:Y:S02]  /*24a0*/  FSETP.NAN.AND P1, PT, |R6|.reuse, |R6|, PT ;  /* 0x400000060600720b */ /* 0x040fe40003f28200 */
[----:B------:R-:W-:-:S04]  /*24b0*/  LOP3.LUT R3, R6, 0x80000000, R3, 0xb8, !PT ;  /* 0x8000000006037812 */ /* 0x000fc800078eb803 */
[----:B------:R-:W-:-:S06]  /*24c0*/  FSEL R3, R6, R3, P1 ;  /* 0x0000000306037208 */ /* 0x000fcc0000800000 */
[----:B------:R-:W0:Y:S02]  /*24d0*/  F2I.TRUNC.NTZ R3, R3 ;  /* 0x0000000300037305 */ /* 0x000e24000020f100 */
[----:B0-----:R-:W-:Y:S01]  /*24e0*/  I2FP.F32.S32 R5, R3 ;  /* 0x0000000300057245 */ /* 0x001fe20000201400 */
[----:B------:R-:W-:Y:S06]  /*24f0*/  @P0 BRA `(.L_x_48) ;  /* 0xfffffff800fc0947 */ /* 0x000fec000383ffff */
[----:B------:R-:W-:Y:S05]  /*2500*/  BSYNC.RECONVERGENT B1 ;  /* 0x0000000000017941 */ /* 0x000fea0003800200 */
.L_x_38:
[----:B-----5:R-:W-:Y:S01]  /*2510*/  VIADD R3, R0, 0xffffffbf ;  /* 0xffffffbf00037836 */ /* 0x020fe20000000000 */
[----:B------:R-:W0:Y:S01]  /*2520*/  F2I.TRUNC.NTZ R5, R5 ;  /* 0x0000000500057305 */ /* 0x000e22000020f100 */
[----:B------:R-:W1:Y:S01]  /*2530*/  LDCU UR4, c[0x0][0x39c] ;  /* 0x00007380ff0477ac */ /* 0x000e620008000800 */
[----:B------:R-:W-:Y:S02]  /*2540*/  BSSY.RECONVERGENT B6, `(.L_x_49) ;  /* 0x000005a000067945 */ /* 0x000fe40003800200 */
[----:B------:R-:W-:-:S04]  /*2550*/  LOP3.LUT R3, R3, 0xff, RZ, 0xc0, !PT ;  /* 0x000000ff03037812 */ /* 0x000fc800078ec0ff */
[----:B------:R-:W-:-:S13]  /*2560*/  ISETP.GE.U32.AND P0, PT, R3, 0x1a, PT ;  /* 0x0000001a0300780c */ /* 0x000fda0003f06070 */
[----:B------:R-:W-:-:S05]  /*2570*/  @!P0 VIADD R0, R0, 0x20 ;  /* 0x0000002000008836 */ /* 0x000fca0000000000 */
[----:B------:R-:W-:Y:S01]  /*2580*/  PRMT R3, R0, 0x8880, RZ ;  /* 0x0000888000037816 */ /* 0x000fe200000000ff */
[----:B0-----:R-:W-:-:S04]  /*2590*/  IMAD.MOV R0, RZ, RZ, -R5 ;  /* 0x000000ffff007224 */ /* 0x001fc800078e0a05 */
[----:B------:R-:W-:-:S04]  /*25a0*/  IMAD R3, R3, R0, R28 ;  /* 0x0000000003037224 */ /* 0x000fc800078e021c */
[----:B------:R-:W-:-:S05]  /*25b0*/  IMAD.HI R0, R3, 0x288df0cb, RZ ;  /* 0x288df0cb03007827 */ /* 0x000fca00078e02ff */
[----:B------:R-:W-:-:S04]  /*25c0*/  SHF.R.U32.HI R7, RZ, 0x1f, R0 ;  /* 0x0000001fff077819 */ /* 0x000fc80000011600 */
[----:B------:R-:W-:Y:S01]  /*25d0*/  LEA.HI.SX32 R4, R0, R7, 0x1c ;  /* 0x0000000700047211 */ /* 0x000fe200078fe2ff */
[----:B------:R-:W-:-:S04]  /*25e0*/  VIADD R0, R2, 0xffffffbf ;  /* 0xffffffbf02007836 */ /* 0x000fc80000000000 */
[----:B------:R-:W-:Y:S01]  /*25f0*/  IMAD R4, R4, -0x65, R3 ;  /* 0xffffff9b04047824 */ /* 0x000fe200078e0203 */
[----:B------:R-:W-:-:S04]  /*2600*/  LOP3.LUT R0, R0, 0xff, RZ, 0xc0, !PT ;  /* 0x000000ff00007812 */ /* 0x000fc800078ec0ff */
[C---:B------:R-:W-:Y:S01]  /*2610*/  ISETP.GE.AND P1, PT, R4.reuse, RZ, PT ;  /* 0x000000ff0400720c */ /* 0x040fe20003f26270 */
[----:B------:R-:W-:Y:S01]  /*2620*/  IMAD.SHL.U32 R4, R4, 0x100, RZ ;  /* 0x0000010004047824 */ /* 0x000fe200078e00ff */
[----:B------:R-:W-:-:S11]  /*2630*/  ISETP.GE.U32.AND P0, PT, R0, 0x1a, PT ;  /* 0x0000001a0000780c */ /* 0x000fd60003f06070 */
[----:B------:R-:W-:Y:S02]  /*2640*/  @!P1 VIADD R4, R4, 0x6500 ;  /* 0x0000650004049836 */ /* 0x000fe40000000000 */
[----:B------:R-:W-:Y:S02]  /*2650*/  @!P0 VIADD R2, R2, 0x20 ;  /* 0x0000002002028836 */ /* 0x000fe40000000000 */
[----:B------:R-:W-:-:S04]  /*2660*/  IMAD.HI R0, R4, 0x288df0cb, RZ ;  /* 0x288df0cb04007827 */ /* 0x000fc800078e02ff */
[----:B------:R-:W-:Y:S01]  /*2670*/  VIADD R5, R2, 0xffffffbf ;  /* 0xffffffbf02057836 */ /* 0x000fe20000000000 */
[----:B------:R-:W-:-:S04]  /*2680*/  SHF.R.U32.HI R3, RZ, 0x1f, R0 ;  /* 0x0000001fff037819 */ /* 0x000fc80000011600 */
[----:B------:R-:W-:Y:S02]  /*2690*/  LOP3.LUT R5, R5, 0xff, RZ, 0xc0, !PT ;  /* 0x000000ff05057812 */ /* 0x000fe400078ec0ff */
[----:B------:R-:W-:Y:S02]  /*26a0*/  LEA.HI.SX32 R3, R0, R3, 0x1c ;  /* 0x0000000300037211 */ /* 0x000fe400078fe2ff */
[----:B------:R-:W-:-:S03]  /*26b0*/  ISETP.GE.U32.AND P1, PT, R5, 0x1a, PT ;  /* 0x0000001a0500780c */ /* 0x000fc60003f26070 */
[----:B------:R-:W-:-:S05]  /*26c0*/  IMAD R3, R3, -0x65, R4 ;  /* 0xffffff9b03037824 */ /* 0x000fca00078e0204 */
[----:B------:R-:W-:-:S05]  /*26d0*/  ISETP.GE.AND P0, PT, R3, RZ, PT ;  /* 0x000000ff0300720c */ /* 0x000fca0003f06270 */
[----:B------:R-:W-:-:S05]  /*26e0*/  @!P1 VIADD R2, R2, 0x20 ;  /* 0x0000002002029836 */ /* 0x000fca0000000000 */
[----:B------:R-:W-:-:S03]  /*26f0*/  PRMT R0, R2, 0x8880, RZ ;  /* 0x0000888002007816 */ /* 0x000fc600000000ff */
        /* <DEDUP_REMOVED lines=20> */
[----:B------:R-:W0:Y:S02]  /*2840*/  LDCU UR4, c[0x0][0x398] ;  /* 0x00007300ff0477ac */ /* 0x000e240008000800 */
[----:B0-----:R-:W-:-:S09]  /*2850*/  UISETP.NE.AND UP0, UPT, UR4, URZ, UPT ;  /* 0x000000ff0400728c */ /* 0x001fd2000bf05270 */
[----:B------:R-:W-:Y:S05]  /*2860*/  BRA.U !UP0, `(.L_x_51) ;  /* 0x00000001086c7547 */ /* 0x000fea000b800000 */
[----:B------:R-:W-:-:S07]  /*2870*/  IMAD.MOV.U32 R0, RZ, RZ, RZ ;  /* 0x000000ffff007224 */ /* 0x000fce00078e00ff */
.L_x_54:
[----:B------:R-:W-:-:S04]  /*2880*/  IADD3 R2, P0, P1, R31, R0, R16 ;  /* 0x000000001f027210 */ /* 0x000fc8000791e010 */
[----:B------:R-:W-:-:S05]  /*2890*/  IADD3.X R3, PT, PT, R29, RZ, RZ, P0, P1 ;  /* 0x000000ff1d037210 */ /* 0x000fca00007e24ff */
[----:B------:R-:W2:Y:S01]  /*28a0*/  LDG.E.U8 R6, desc[UR36][R2.64] ;  /* 0x0000002402067981 */ /* 0x000ea2000c1e1100 */
[----:B------:R-:W-:Y:S01]  /*28b0*/  BSSY.RECONVERGENT B0, `(.L_x_52) ;  /* 0x000000b000007945 */ /* 0x000fe20003800200 */
[----:B------:R-:W-:Y:S02]  /*28c0*/  PRMT R4, RZ, 0x7610, R4 ;  /* 0x00007610ff047816 */ /* 0x000fe40000000004 */
        /* <DEDUP_REMOVED lines=9> */
.L_x_53:
[----:B------:R-:W-:Y:S05]  /*2960*/  BSYNC.RECONVERGENT B0 ;  /* 0x0000000000007941 */ /* 0x000fea0003800200 */
.L_x_52:
[----:B------:R-:W0:Y:S02]  /*2970*/  LDCU.64 UR4, c[0x0][0x390] ;  /* 0x00007200ff0477ac */ /* 0x000e240008000a00 */
[----:B0-----:R-:W-:-:S05]  /*2980*/  IADD3 R2, P0, PT, R0, UR4, RZ ;  /* 0x0000000400027c10 */ /* 0x001fca000ff1e0ff */
[----:B------:R-:W-:-:S05]  /*2990*/  IMAD.X R3, RZ, RZ, UR5, P0 ;  /* 0x00000005ff037e24 */ /* 0x000fca00080e06ff */
[----:B------:R-:W2:Y:S01]  /*29a0*/  LDG.E.U8 R2, desc[UR36][R2.64] ;  /* 0x0000002402027981 */ /* 0x000ea2000c1e1100 */
[----:B------:R-:W-:-:S04]  /*29b0*/  LOP3.LUT R5, R4, 0xff, RZ, 0xc0, !PT ;  /* 0x000000ff04057812 */ /* 0x000fc800078ec0ff */
[----:B--2---:R-:W-:-:S13]  /*29c0*/  ISETP.NE.AND P0, PT, R5, R2, PT ;  /* 0x000000020500720c */ /* 0x004fda0003f05270 */
[----:B------:R-:W-:Y:S05]  /*29d0*/  @P0 BRA `(.L_x_50) ;  /* 0x0000000000400947 */ /* 0x000fea0003800000 */
[----:B------:R-:W0:Y:S01]  /*29e0*/  LDCU UR4, c[0x0][0x398] ;  /* 0x00007300ff0477ac */ /* 0x000e220008000800 */
[----:B------:R-:W-:-:S05]  /*29f0*/  VIADD R0, R0, 0x1 ;  /* 0x0000000100007836 */ /* 0x000fca0000000000 */
[----:B0-----:R-:W-:-:S13]  /*2a00*/  ISETP.NE.AND P0, PT, R0, UR4, PT ;  /* 0x0000000400007c0c */ /* 0x001fda000bf05270 */
[----:B------:R-:W-:Y:S05]  /*2a10*/  @P0 BRA `(.L_x_54) ;  /* 0xfffffffc00980947 */ /* 0x000fea000383ffff */
.L_x_51:
[----:B------:R-:W-:Y:S01]  /*2a20*/  IADD3 R8, P0, PT, R16, R32, RZ ;  /* 0x0000002010087210 */ /* 0x000fe20007f1e0ff */
[----:B------:R-:W0:Y:S01]  /*2a30*/  LDCU.64 UR4, c[0x4][0x8] ;  /* 0x01000100ff0477ac */ /* 0x000e220008000a00 */
[----:B------:R-:W-:Y:S01]  /*2a40*/  MOV R2, 0x0 ;  /* 0x0000000000027802 */ /* 0x000fe20000000f00 */
[----:B------:R-:W-:Y:S02]  /*2a50*/  IMAD.MOV.U32 R6, RZ, RZ, R19 ;  /* 0x000000ffff067224 */ /* 0x000fe400078e0013 */
[----:B------:R-:W-:Y:S02]  /*2a60*/  IMAD.X R9, RZ, RZ, R33, P0 ;  /* 0x000000ffff097224 */ /* 0x000fe400000e0621 */
[----:B------:R-:W-:Y:S01]  /*2a70*/  IMAD.MOV.U32 R7, RZ, RZ, R18 ;  /* 0x000000ffff077224 */ /* 0x000fe200078e0012 */
[----:B------:R-:W1:Y:S02]  /*2a80*/  LDC.64 R2, c[0x4][R2] ;  /* 0x0100000002027b82 */ /* 0x000e640000000a00 */
[----:B------:R2:W-:Y:S01]  /*2a90*/  STL.64 [R1], R8 ;  /* 0x0000000801007387 */ /* 0x0005e20000100a00 */
[----:B0-----:R-:W-:-:S02]  /*2aa0*/  IMAD.U32 R4, RZ, RZ, UR4 ;  /* 0x00000004ff047e24 */ /* 0x001fc4000f8e00ff */
[----:B------:R-:W-:-:S07]  /*2ab0*/  IMAD.U32 R5, RZ, RZ, UR5 ;  /* 0x00000005ff057e24 */ /* 0x000fce000f8e00ff */
[----:B------:R-:W-:-:S07]  /*2ac0*/  LEPC R20, `(.L_x_50) ;  /* 0x000000001014794e */ /* 0x000fce0000000000 */
[----:B-12---:R-:W-:Y:S05]  /*2ad0*/  CALL.ABS.NOINC R2 ;  /* 0x0000000002007343 */ /* 0x006fea0003c00000 */
.L_x_50:
[----:B------:R-:W-:Y:S05]  /*2ae0*/  BSYNC.RECONVERGENT B6 ;  /* 0x0000000000067941 */ /* 0x000fea0003800200 */
.L_x_49:
[----:B------:R-:W-:-:S05]  /*2af0*/  VIADD R16, R16, 0x1 ;  /* 0x0000000110107836 */ /* 0x000fca0000000000 */
[----:B------:R-:W-:-:S13]  /*2b00*/  ISETP.NE.AND P0, PT, R16, R17, PT ;  /* 0x000000111000720c */ /* 0x000fda0003f05270 */
[----:B------:R-:W-:Y:S05]  /*2b10*/  @!P0 EXIT ;  /* 0x000000000000894d */ /* 0x000fea0003800000 */
[----:B------:R-:W-:Y:S05]  /*2b20*/  BRA `(.L_x_55) ;  /* 0xfffffff4004c7947 */ /* 0x000fea000383ffff */
.L_x_37:
[----:B------:R-:W-:-:S13]  /*2b30*/  ISETP.NE.AND P0, PT, R3, RZ, PT ;  /* 0x000000ff0300720c */ /* 0x000fda0003f05270 */
[----:B------:R-:W-:Y:S05]  /*2b40*/  @P0 BRA `(.L_x_56) ;  /* 0x0000000c00500947 */ /* 0x000fea0003800000 */
[C---:B------:R-:W-:Y:S01]  /*2b50*/  ISETP.NE.AND P0, PT, R22.reuse, 0x1, PT ;  /* 0x000000011600780c */ /* 0x040fe20003f05270 */
[----:B------:R-:W-:Y:S01]  /*2b60*/  BSSY.RECONVERGENT B8, `(.L_x_57) ;  /* 0x000008d000087945 */ /* 0x000fe20003800200 */
[----:B------:R-:W-:Y:S01]  /*2b70*/  LOP3.LUT R22, R22, 0x1, RZ, 0xc0, !PT ;  /* 0x0000000116167812 */ /* 0x000fe200078ec0ff */
[----:B------:R-:W-:-:S10]  /*2b80*/  IMAD.MOV.U32 R0, RZ, RZ, 0x1 ;  /* 0x00000001ff007424 */ /* 0x000fd400078e00ff */
[----:B------:R-:W-:Y:S05]  /*2b90*/  @!P0 BRA `(.L_x_58) ;  /* 0x0000000800248947 */ /* 0x000fea0003800000 */
[----:B------:R-:W-:Y:S01]  /*2ba0*/  BSSY.RECONVERGENT B7, `(.L_x_58) ;  /* 0x0000088000077945 */ /* 0x000fe20003800200 */
[----:B------:R-:W-:Y:S02]  /*2bb0*/  IMAD.IADD R24, R17, 0x1, -R22 ;  /* 0x0000000111187824 */ /* 0x000fe400078e0a16 */
[----:B------:R-:W-:-:S07]  /*2bc0*/  IMAD.MOV.U32 R26, RZ, RZ, 0x1 ;  /* 0x00000001ff1a7424 */ /* 0x000fce00078e00ff */
.L_x_63:
[C---:B------:R-:W-:Y:S01]  /*2bd0*/  IADD3 R16, P0, PT, R26.reuse, R31, RZ ;  /* 0x0000001f1a107210 */ /* 0x040fe20007f1e0ff */
[----:B------:R-:W0:Y:S03]  /*2be0*/  LDCU UR4, c[0x0][0x39c] ;  /* 0x00007380ff0477ac */ /* 0x000e260008000800 */
[----:B------:R-:W-:-:S05]  /*2bf0*/  LEA.HI.X.SX32 R17, R26, R29, 0x1, P0 ;  /* 0x0000001d1a117211 */ /* 0x000fca00000f0eff */
[----:B------:R-:W2:Y:S01]  /*2c00*/  LDG.E.U8 R0, desc[UR36][R16.64+-0x1] ;  /* 0xffffff2410007981 */ /* 0x000ea2000c1e1100 */
[----:B------:R-:W-:-:S04]  /*2c10*/  IADD3 R2, P0, PT, R23, R16, RZ ;  /* 0x0000001017027210 */ /* 0x000fc80007f1e0ff */
[----:B------:R-:W-:-:S05]  /*2c20*/  LEA.HI.X.SX32 R3, R23, R17, 0x1, P0 ;  /* 0x0000001117037211 */ /* 0x000fca00000f0eff */
[----:B------:R-:W3:Y:S01]  /*2c30*/  LDG.E.U8 R2, desc[UR36][R2.64] ;  /* 0x0000002402027981 */ /* 0x000ee2000c1e1100 */
[----:B------:R-:W-:Y:S01]  /*2c40*/  BSSY.RECONVERGENT B6, `(.L_x_59) ;  /* 0x000003c000067945 */ /* 0x000fe20003800200 */
[----:B--2---:R-:W-:-:S05]  /*2c50*/  VIADD R4, R0, 0xffffffbf ;  /* 0xffffffbf00047836 */ /* 0x004fca0000000000 */
[----:B------:R-:W-:-:S04]  /*2c60*/  LOP3.LUT R4, R4, 0xff, RZ, 0xc0, !PT ;  /* 0x000000ff04047812 */ /* 0x000fc800078ec0ff */
[----:B------:R-:W-:-:S13]  /*2c70*/  ISETP.GE.U32.AND P0, PT, R4, 0x1a, PT ;  /* 0x0000001a0400780c */ /* 0x000fda0003f06070 */
[----:B------:R-:W-:-:S05]  /*2c80*/  @!P0 VIADD R0, R0, 0x20 ;  /* 0x0000002000008836 */ /* 0x000fca0000000000 */
[----:B------:R-:W-:-:S05]  /*2c90*/  PRMT R5, R0, 0x8880, RZ ;  /* 0x0000888000057816 */ /* 0x000fca00000000ff */
[----:B------:R-:W-:-:S04]  /*2ca0*/  IMAD R28, R5, -0x100, R28 ;  /* 0xffffff00051c7824 */ /* 0x000fc800078e021c */
[----:B------:R-:W-:-:S05]  /*2cb0*/  IMAD.HI R0, R28, 0x288df0cb, RZ ;  /* 0x288df0cb1c007827 */ /* 0x000fca00078e02ff */
[----:B------:R-:W-:-:S04]  /*2cc0*/  SHF.R.U32.HI R5, RZ, 0x1f, R0 ;  /* 0x0000001fff057819 */ /* 0x000fc80000011600 */
[----:B------:R-:W-:Y:S01]  /*2cd0*/  LEA.HI.SX32 R5, R0, R5, 0x1c ;  /* 0x0000000500057211 */ /* 0x000fe200078fe2ff */
[----:B---3--:R-:W-:-:S04]  /*2ce0*/  VIADD R0, R2, 0xffffffbf ;  /* 0xffffffbf02007836 */ /* 0x008fc80000000000 */
        /* <DEDUP_REMOVED lines=49> */
.L_x_60:
[----:B------:R-:W-:Y:S05]  /*3000*/  BSYNC.RECONVERGENT B6 ;  /* 0x0000000000067941 */ /* 0x000fea0003800200 */
.L_x_59:
[----:B------:R-:W2:Y:S01]  /*3010*/  LDG.E.U8 R0, desc[UR36][R16.64] ;  /* 0x0000002410007981 */ /* 0x000ea2000c1e1100 */
[----:B------:R-:W0:Y:S01]  /*3020*/  LDCU UR4, c[0x0][0x39c] ;  /* 0x00007380ff0477ac */ /* 0x000e220008000800 */
[----:B------:R-:W-:Y:S01]  /*3030*/  BSSY.RECONVERGENT B6, `(.L_x_61) ;  /* 0x0000039000067945 */ /* 0x000fe20003800200 */
[----:B--2---:R-:W-:-:S05]  /*3040*/  VIADD R2, R0, 0xffffffbf ;  /* 0xffffffbf00027836 */ /* 0x004fca0000000000 */
[----:B------:R-:W-:-:S04]  /*3050*/  LOP3.LUT R2, R2, 0xff, RZ, 0xc0, !PT ;  /* 0x000000ff02027812 */ /* 0x000fc800078ec0ff */
[----:B------:R-:W-:-:S13]  /*3060*/  ISETP.GE.U32.AND P0, PT, R2, 0x1a, PT ;  /* 0x0000001a0200780c */ /* 0x000fda0003f06070 */
[----:B------:R-:W-:-:S04]  /*3070*/  @!P0 VIADD R0, R0, 0x20 ;  /* 0x0000002000008836 */ /* 0x000fc80000000000 */
[C---:B------:R-:W-:Y:S01]  /*3080*/  VIADD R5, R0.reuse, 0xffffffbf ;  /* 0xffffffbf00057836 */ /* 0x040fe20000000000 */
[----:B------:R-:W-:-:S04]  /*3090*/  PRMT R2, R0, 0x8880, RZ ;  /* 0x0000888000027816 */ /* 0x000fc800000000ff */
[----:B------:R-:W-:Y:S01]  /*30a0*/  LOP3.LUT R5, R5, 0xff, RZ, 0xc0, !PT ;  /* 0x000000ff05057812 */ /* 0x000fe200078ec0ff */
[----:B------:R-:W-:-:S03]  /*30b0*/  IMAD R25, R2, -0x100, R25 ;  /* 0xffffff0002197824 */ /* 0x000fc600078e0219 */
[----:B------:R-:W-:Y:S01]  /*30c0*/  ISETP.GE.U32.AND P1, PT, R5, 0x1a, PT ;  /* 0x0000001a0500780c */ /* 0x000fe20003f26070 */
[----:B------:R-:W-:-:S05]  /*30d0*/  IMAD.HI R2, R25, 0x288df0cb, RZ ;  /* 0x288df0cb19027827 */ /* 0x000fca00078e02ff */
[----:B------:R-:W-:-:S04]  /*30e0*/  SHF.R.U32.HI R3, RZ, 0x1f, R2 ;  /* 0x0000001fff037819 */ /* 0x000fc80000011602 */
[----:B------:R-:W-:-:S03]  /*30f0*/  LEA.HI.SX32 R2, R2, R3, 0x1c ;  /* 0x0000000302027211 */ /* 0x000fc600078fe2ff */
[----:B------:R-:W-:Y:S02]  /*3100*/  @!P1 VIADD R0, R0, 0x20 ;  /* 0x0000002000009836 */ /* 0x000fe40000000000 */
[----:B------:R-:W-:-:S05]  /*3110*/  IMAD R2, R2, -0x65, R25 ;  /* 0xffffff9b02027824 */ /* 0x000fca00078e0219 */
[C---:B------:R-:W-:Y:S01]  /*3120*/  ISETP.GE.AND P0, PT, R2.reuse, RZ, PT ;  /* 0x000000ff0200720c */ /* 0x040fe20003f06270 */
[----:B------:R-:W-:-:S12]  /*3130*/  IMAD.SHL.U32 R2, R2, 0x100, RZ ;  /* 0x0000010002027824 */ /* 0x000fd800078e00ff */
[----:B------:R-:W-:-:S04]  /*3140*/  @!P0 VIADD R2, R2, 0x6500 ;  /* 0x0000650002028836 */ /* 0x000fc80000000000 */
[----:B------:R-:W-:-:S05]  /*3150*/  IMAD.HI R3, R2, 0x288df0cb, RZ ;  /* 0x288df0cb02037827 */ /* 0x000fca00078e02ff */
[----:B------:R-:W-:-:S04]  /*3160*/  SHF.R.U32.HI R4, RZ, 0x1f, R3 ;  /* 0x0000001fff047819 */ /* 0x000fc80000011603 */
[----:B------:R-:W-:-:S05]  /*3170*/  LEA.HI.SX32 R3, R3, R4, 0x1c ;  /* 0x0000000403037211 */ /* 0x000fca00078fe2ff */
        /* <DEDUP_REMOVED lines=23> */
[----:B------:R-:W-:Y:S01]  /*32f0*/  VIADD R9, R26, 0x1 ;  /* 0x000000011a097836 */ /* 0x000fe20000000000 */
[----:B------:R-:W-:Y:S01]  /*3300*/  MOV R2, 0x0 ;  /* 0x0000000000027802 */ /* 0x000fe20000000f00 */
[----:B------:R-:W0:Y:S01]  /*3310*/  LDCU.64 UR4, c[0x4][0x8] ;  /* 0x01000100ff0477ac */ /* 0x000e220008000a00 */
[----:B------:R-:W-:Y:S02]  /*3320*/  IMAD.MOV.U32 R6, RZ, RZ, R19 ;  /* 0x000000ffff067224 */ /* 0x000fe400078e0013 */
[----:B------:R-:W-:Y:S01]  /*3330*/  IADD3 R8, P0, PT, R9, R32, RZ ;  /* 0x0000002009087210 */ /* 0x000fe20007f1e0ff */
[----:B------:R-:W-:Y:S01]  /*3340*/  IMAD.MOV.U32 R7, RZ, RZ, R18 ;  /* 0x000000ffff077224 */ /* 0x000fe200078e0012 */
[----:B------:R-:W1:Y:S03]  /*3350*/  LDC.64 R2, c[0x4][R2] ;  /* 0x0100000002027b82 */ /* 0x000e660000000a00 */
[----:B------:R-:W-:-:S05]  /*3360*/  IMAD.X R9, RZ, RZ, R33, P0 ;  /* 0x000000ffff097224 */ /* 0x000fca00000e0621 */
[----:B------:R2:W-:Y:S01]  /*3370*/  STL.64 [R1], R8 ;  /* 0x0000000801007387 */ /* 0x0005e20000100a00 */
[----:B0-----:R-:W-:Y:S02]  /*3380*/  IMAD.U32 R4, RZ, RZ, UR4 ;  /* 0x00000004ff047e24 */ /* 0x001fe4000f8e00ff */
[----:B------:R-:W-:-:S07]  /*3390*/  IMAD.U32 R5, RZ, RZ, UR5 ;  /* 0x00000005ff057e24 */ /* 0x000fce000f8e00ff */
[----:B------:R-:W-:-:S07]  /*33a0*/  LEPC R20, `(.L_x_62) ;  /* 0x000000001014794e */ /* 0x000fce0000000000 */
[----:B-12---:R-:W-:Y:S05]  /*33b0*/  CALL.ABS.NOINC R2 ;  /* 0x0000000002007343 */ /* 0x006fea0003c00000 */
.L_x_62:
[----:B------:R-:W-:Y:S05]  /*33c0*/  BSYNC.RECONVERGENT B6 ;  /* 0x0000000000067941 */ /* 0x000fea0003800200 */
.L_x_61:
[C---:B------:R-:W-:Y:S02]  /*33d0*/  VIADD R3, R26.reuse, 0x1 ;  /* 0x000000011a037836 */ /* 0x040fe40000000000 */
[----:B------:R-:W-:-:S03]  /*33e0*/  VIADD R0, R26, 0x2 ;  /* 0x000000021a007836 */ /* 0x000fc60000000000 */
[----:B------:R-:W-:Y:S01]  /*33f0*/  ISETP.NE.AND P0, PT, R3, R24, PT ;  /* 0x000000180300720c */ /* 0x000fe20003f05270 */
[----:B------:R-:W-:-:S12]  /*3400*/  IMAD.MOV.U32 R26, RZ, RZ, R0 ;  /* 0x000000ffff1a7224 */ /* 0x000fd800078e0000 */
[----:B------:R-:W-:Y:S05]  /*3410*/  @P0 BRA `(.L_x_63) ;  /* 0xfffffff400ec0947 */ /* 0x000fea000383ffff */
[----:B------:R-:W-:Y:S05]  /*3420*/  BSYNC.RECONVERGENT B7 ;  /* 0x0000000000077941 */ /* 0x000fea0003800200 */
.L_x_58:
[----:B------:R-:W-:Y:S05]  /*3430*/  BSYNC.RECONVERGENT B8 ;  /* 0x0000000000087941 */ /* 0x000fea0003800200 */
.L_x_57:
[----:B------:R-:W-:-:S13]  /*3440*/  ISETP.NE.AND P0, PT, R22, RZ, PT ;  /* 0x000000ff1600720c */ /* 0x000fda0003f05270 */
[----:B------:R-:W-:Y:S05]  /*3450*/  @!P0 EXIT ;  /* 0x000000000000894d */ /* 0x000fea0003800000 */
[C---:B------:R-:W-:Y:S01]  /*3460*/  IADD3 R2, P0, PT, R0.reuse, R31, RZ ;  /* 0x0000001f00027210 */ /* 0x040fe20007f1e0ff */
[----:B------:R-:W0:Y:S03]  /*3470*/  LDCU UR4, c[0x0][0x39c] ;  /* 0x00007380ff0477ac */ /* 0x000e260008000800 */
[----:B------:R-:W-:-:S05]  /*3480*/  LEA.HI.X.SX32 R3, R0, R29, 0x1, P0 ;  /* 0x0000001d00037211 */ /* 0x000fca00000f0eff */
[----:B------:R-:W2:Y:S01]  /*3490*/  LDG.E.U8 R6, desc[UR36][R2.64+-0x1] ;  /* 0xffffff2402067981 */ /* 0x000ea2000c1e1100 */
[----:B------:R-:W-:-:S04]  /*34a0*/  IADD3 R4, P0, PT, R23, R2, RZ ;  /* 0x0000000217047210 */ /* 0x000fc80007f1e0ff */
[----:B------:R-:W-:-:S05]  /*34b0*/  LEA.HI.X.SX32 R5, R23, R3, 0x1, P0 ;  /* 0x0000000317057211 */ /* 0x000fca00000f0eff */
[----:B------:R-:W3:Y:S01]  /*34c0*/  LDG.E.U8 R4, desc[UR36][R4.64] ;  /* 0x0000002404047981 */ /* 0x000ee2000c1e1100 */
        /* <DEDUP_REMOVED lines=46> */
[----:B------:R-:W-:Y:S05]  /*37b0*/  @P0 EXIT ;  /* 0x000000000000094d */ /* 0x000fea0003800000 */
[----:B------:R-:W-:Y:S01]  /*37c0*/  IADD3 R32, P0, PT, R0, R32, RZ ;  /* 0x0000002000207210 */ /* 0x000fe20007f1e0ff */
[----:B------:R-:W0:Y:S01]  /*37d0*/  LDCU.64 UR4, c[0x4][0x8] ;  /* 0x01000100ff0477ac */ /* 0x000e220008000a00 */
[----:B------:R-:W-:Y:S01]  /*37e0*/  MOV R0, 0x0 ;  /* 0x0000000000007802 */ /* 0x000fe20000000f00 */
[----:B------:R-:W-:Y:S02]  /*37f0*/  IMAD.MOV.U32 R6, RZ, RZ, R19 ;  /* 0x000000ffff067224 */ /* 0x000fe400078e0013 */
[----:B------:R-:W-:Y:S01]  /*3800*/  IMAD.X R33, RZ, RZ, R33, P0 ;  /* 0x000000ffff217224 */ /* 0x000fe200000e0621 */
[----:B------:R1:W2:Y:S01]  /*3810*/  LDC.64 R2, c[0x4][R0] ;  /* 0x0100000000027b82 */ /* 0x0002a20000000a00 */
[----:B------:R-:W-:-:S03]  /*3820*/  IMAD.MOV.U32 R7, RZ, RZ, R18 ;  /* 0x000000ffff077224 */ /* 0x000fc600078e0012 */
[----:B------:R1:W-:Y:S01]  /*3830*/  STL.64 [R1], R32 ;  /* 0x0000002001007387 */ /* 0x0003e20000100a00 */
[----:B0-----:R-:W-:Y:S02]  /*3840*/  IMAD.U32 R4, RZ, RZ, UR4 ;  /* 0x00000004ff047e24 */ /* 0x001fe4000f8e00ff */
[----:B------:R-:W-:-:S07]  /*3850*/  IMAD.U32 R5, RZ, RZ, UR5 ;  /* 0x00000005ff057e24 */ /* 0x000fce000f8e00ff */
[----:B------:R-:W-:-:S07]  /*3860*/  LEPC R20, `(.L_x_64) ;  /* 0x000000001014794e */ /* 0x000fce0000000000 */
[----:B-12---:R-:W-:Y:S05]  /*3870*/  CALL.ABS.NOINC R2 ;  /* 0x0000000002007343 */ /* 0x006fea0003c00000 */
.L_x_64:
[----:B------:R-:W-:Y:S05]  /*3880*/  EXIT ;  /* 0x000000000000794d */ /* 0x000fea0003800000 */
.L_x_56:
[----:B------:R-:W-:Y:S02]  /*3890*/  VIADD R17, R17, 0x1 ;  /* 0x0000000111117836 */ /* 0x000fe40000000000 */
[----:B------:R-:W-:-:S07]  /*38a0*/  IMAD.MOV.U32 R16, RZ, RZ, 0x1 ;  /* 0x00000001ff107424 */ /* 0x000fce00078e00ff */
.L_x_71:
        /* <DEDUP_REMOVED lines=55> */
[----:B------:R-:W-:Y:S01]  /*3c20*/  BSSY.RELIABLE B0, `(.L_x_67) ;  /* 0x000001d000007945 */ /* 0x000fe20003800100 */
[----:B------:R-:W-:-:S07]  /*3c30*/  IMAD.MOV.U32 R0, RZ, RZ, RZ ;  /* 0x000000ffff007224 */ /* 0x000fce00078e00ff */
.L_x_70:
        /* <DEDUP_REMOVED lines=14> */
.L_x_69:
[----:B------:R-:W-:Y:S05]  /*3d20*/  BSYNC.RECONVERGENT B1 ;  /* 0x0000000000017941 */ /* 0x000fea0003800200 */
.L_x_68:
[----:B------:R-:W0:Y:S02]  /*3d30*/  LDCU.64 UR4, c[0x0][0x390] ;  /* 0x00007200ff0477ac */ /* 0x000e240008000a00 */
[----:B0-----:R-:W-:-:S05]  /*3d40*/  IADD3 R2, P0, PT, R0, UR4, RZ ;  /* 0x0000000400027c10 */ /* 0x001fca000ff1e0ff */
[----:B------:R-:W-:-:S05]  /*3d50*/  IMAD.X R3, RZ, RZ, UR5, P0 ;  /* 0x00000005ff037e24 */ /* 0x000fca00080e06ff */
[----:B------:R-:W2:Y:S01]  /*3d60*/  LDG.E.U8 R2, desc[UR36][R2.64] ;  /* 0x0000002402027981 */ /* 0x000ea2000c1e1100 */
[----:B------:R-:W-:-:S04]  /*3d70*/  LOP3.LUT R5, R4, 0xff, RZ, 0xc0, !PT ;  /* 0x000000ff04057812 */ /* 0x000fc800078ec0ff */
[----:B--2---:R-:W-:-:S13]  /*3d80*/  ISETP.NE.AND P0, PT, R5, R2, PT ;  /* 0x000000020500720c */ /* 0x004fda0003f05270 */
[----:B------:R-:W-:Y:S05]  /*3d90*/  @P0 BREAK.RELIABLE B0 ;  /* 0x0000000000000942 */ /* 0x000fea0003800100 */
[----:B------:R-:W-:Y:S05]  /*3da0*/  @P0 BRA `(.L_x_66) ;  /* 0x0000000000440947 */ /* 0x000fea0003800000 */
[----:B------:R-:W0:Y:S01]  /*3db0*/  LDCU UR4, c[0x0][0x398] ;  /* 0x00007300ff0477ac */ /* 0x000e220008000800 */
[----:B------:R-:W-:-:S05]  /*3dc0*/  VIADD R0, R0, 0x1 ;  /* 0x0000000100007836 */ /* 0x000fca0000000000 */
[----:B0-----:R-:W-:-:S13]  /*3dd0*/  ISETP.NE.AND P0, PT, R0, UR4, PT ;  /* 0x0000000400007c0c */ /* 0x001fda000bf05270 */
[----:B------:R-:W-:Y:S05]  /*3de0*/  @P0 BRA `(.L_x_70) ;  /* 0xfffffffc00940947 */ /* 0x000fea000383ffff */
[----:B------:R-:W-:Y:S05]  /*3df0*/  BSYNC.RELIABLE B0 ;  /* 0x0000000000007941 */ /* 0x000fea0003800100 */
.L_x_67:
        /* <DEDUP_REMOVED lines=12> */
.L_x_66:
[----:B------:R-:W-:Y:S05]  /*3ec0*/  BSYNC.RECONVERGENT B6 ;  /* 0x0000000000067941 */ /* 0x000fea0003800200 */
.L_x_65:
[----:B------:R-:W-:-:S05]  /*3ed0*/  VIADD R16, R16, 0x1 ;  /* 0x0000000110107836 */ /* 0x000fca0000000000 */
[----:B------:R-:W-:-:S13]  /*3ee0*/  ISETP.NE.AND P0, PT, R16, R17, PT ;  /* 0x000000111000720c */ /* 0x000fda0003f05270 */
[----:B------:R-:W-:Y:S05]  /*3ef0*/  @P0 BRA `(.L_x_71) ;  /* 0xfffffff8006c0947 */ /* 0x000fea000383ffff */
[----:B------:R-:W-:Y:S05]  /*3f00*/  EXIT ;  /* 0x000000000000794d */ /* 0x000fea0003800000 */
.L_x_72:
[----:B------:R-:W-:-:S00]  /*3f10*/  BRA `(.L_x_72) ;  /* 0xfffffffc00fc7947 */ /* 0x000fc0000383ffff */
[----:B------:R-:W-:-:S00]  /*3f20*/  NOP ;  /* 0x0000000000007918 */ /* 0x000fc00000000000 */
        /* <DEDUP_REMOVED lines=13> */
.L_x_73:


//--------------------- .nv.global.init           --------------------------
	.section	.nv.global.init,"aw",@progbits
.nv.global.init:
	.type		$str,@object
	.size		$str,(.L_0 - $str)
$str:
        /*0000*/ 	.byte	0x5a, 0x6e, 0x61, 0x6c, 0x65, 0x7a, 0x69, 0x6f, 0x6e, 0x6f, 0x20, 0x6f, 0x64, 0x20, 0x69, 0x6e
        /*0010*/ 	.byte	0x64, 0x65, 0x6b, 0x73, 0x75, 0x3a, 0x20, 0x25, 0x64, 0x20, 0x0a, 0x00
.L_0:


//--------------------- .nv.shared.reserved.0     --------------------------
	.section	.nv.shared.reserved.0,"aw",@nobits
	.weak		__nv_reservedSMEM_offset_0_alias
	.size		__nv_reservedSMEM_offset_0_alias, 0, 64
	.other		__nv_reservedSMEM_offset_0_alias,@"STO_CUDA_RESERVED_SHARED STV_DEFAULT"
__nv_reservedSMEM_offset_0_alias:
	.zero		0
	.zero		64


//--------------------- .nv.constant0._Z9rabinKarpPciS_iiii --------------------------
	.section	.nv.constant0._Z9rabinKarpPciS_iiii,"a",@progbits
	.sectionflags	@""
	.align	4
.nv.constant0._Z9rabinKarpPciS_iiii:
	.zero		936


//--------------------- SYMBOLS --------------------------

	.type		.nv.reservedSmem.offset0,@object
	.size		.nv.reservedSmem.offset0,0x4
	.type		vprintf,@function
